//
// Generated by NVIDIA NVVM Compiler
//
// Compiler Build ID: CL-36424714
// Cuda compilation tools, release 13.0, V13.0.88
// Based on NVVM 20.0.0
//

.version 9.0
.target sm_100
.address_size 64

	// .globl	_Z14tensorMatmulNdPfPliS_S0_iS_S0_ii

.visible .entry _Z14tensorMatmulNdPfPliS_S0_iS_S0_ii(
	.param .u64 .ptr .align 1 _Z14tensorMatmulNdPfPliS_S0_iS_S0_ii_param_0,
	.param .u64 .ptr .align 1 _Z14tensorMatmulNdPfPliS_S0_iS_S0_ii_param_1,
	.param .u32 _Z14tensorMatmulNdPfPliS_S0_iS_S0_ii_param_2,
	.param .u64 .ptr .align 1 _Z14tensorMatmulNdPfPliS_S0_iS_S0_ii_param_3,
	.param .u64 .ptr .align 1 _Z14tensorMatmulNdPfPliS_S0_iS_S0_ii_param_4,
	.param .u32 _Z14tensorMatmulNdPfPliS_S0_iS_S0_ii_param_5,
	.param .u64 .ptr .align 1 _Z14tensorMatmulNdPfPliS_S0_iS_S0_ii_param_6,
	.param .u64 .ptr .align 1 _Z14tensorMatmulNdPfPliS_S0_iS_S0_ii_param_7,
	.param .u32 _Z14tensorMatmulNdPfPliS_S0_iS_S0_ii_param_8,
	.param .u32 _Z14tensorMatmulNdPfPliS_S0_iS_S0_ii_param_9
)
{
	.local .align 16 .b8 	__local_depot0[80];
	.reg .b64 	%SP;
	.reg .b64 	%SPL;
	.reg .pred 	%p<79>;
	.reg .b32 	%r<889>;
	.reg .b32 	%f<30>;
	.reg .b64 	%rd<331>;

	mov.u64 	%SPL, __local_depot0;
	ld.param.u64 	%rd78, [_Z14tensorMatmulNdPfPliS_S0_iS_S0_ii_param_1];
	ld.param.u32 	%r212, [_Z14tensorMatmulNdPfPliS_S0_iS_S0_ii_param_2];
	ld.param.u64 	%rd79, [_Z14tensorMatmulNdPfPliS_S0_iS_S0_ii_param_3];
	ld.param.u64 	%rd80, [_Z14tensorMatmulNdPfPliS_S0_iS_S0_ii_param_4];
	ld.param.u32 	%r213, [_Z14tensorMatmulNdPfPliS_S0_iS_S0_ii_param_5];
	ld.param.u64 	%rd81, [_Z14tensorMatmulNdPfPliS_S0_iS_S0_ii_param_7];
	ld.param.u32 	%r214, [_Z14tensorMatmulNdPfPliS_S0_iS_S0_ii_param_8];
	ld.param.s32 	%rd82, [_Z14tensorMatmulNdPfPliS_S0_iS_S0_ii_param_9];
	cvta.to.global.u64 	%rd1, %rd80;
	cvta.to.global.u64 	%rd2, %rd81;
	cvta.to.global.u64 	%rd3, %rd79;
	cvta.to.global.u64 	%rd4, %rd78;
	add.u64 	%rd5, %SPL, 32;
	add.u64 	%rd6, %SPL, 48;
	add.u64 	%rd7, %SPL, 0;
	add.u64 	%rd8, %SPL, 64;
	add.u64 	%rd9, %SPL, 16;
	mov.u32 	%r215, %ntid.x;
	mov.u32 	%r216, %ctaid.x;
	mov.u32 	%r217, %tid.x;
	mad.lo.s32 	%r218, %r215, %r216, %r217;
	cvt.u64.u32 	%rd10, %r218;
	setp.ge.s64 	%p1, %rd10, %rd82;
	@%p1 bra 	$L__BB0_116;
	mov.b32 	%r219, 0;
	mov.b32 	%r220, 1;
	st.local.v4.u32 	[%rd5], {%r220, %r219, %r219, %r219};
	setp.lt.s32 	%p2, %r212, 2;
	@%p2 bra 	$L__BB0_15;
	add.s32 	%r1, %r212, -1;
	add.s32 	%r222, %r212, -2;
	setp.lt.u32 	%p3, %r222, 15;
	mov.b32 	%r810, 1;
	@%p3 bra 	$L__BB0_6;
	and.b32  	%r224, %r1, -16;
	neg.s32 	%r808, %r224;
	mul.wide.s32 	%rd88, %r212, 8;
	add.s64 	%rd89, %rd88, %rd4;
	add.s64 	%rd313, %rd89, -64;
	add.s64 	%rd312, %rd5, 32;
	mov.b32 	%r807, 0;
$L__BB0_4:
	.pragma "nounroll";
	ld.local.u32 	%r225, [%rd312+-32];
	ld.global.u32 	%r226, [%rd313+56];
	mul.lo.s32 	%r227, %r225, %r226;
	st.local.u32 	[%rd312+-28], %r227;
	ld.global.u32 	%r228, [%rd313+48];
	mul.lo.s32 	%r229, %r227, %r228;
	ld.global.u32 	%r230, [%rd313+40];
	mul.lo.s32 	%r231, %r229, %r230;
	st.local.v2.u32 	[%rd312+-24], {%r229, %r231};
	ld.global.u32 	%r232, [%rd313+32];
	mul.lo.s32 	%r233, %r231, %r232;
	ld.global.u32 	%r234, [%rd313+24];
	mul.lo.s32 	%r235, %r233, %r234;
	ld.global.u32 	%r236, [%rd313+16];
	mul.lo.s32 	%r237, %r235, %r236;
	ld.global.u32 	%r238, [%rd313+8];
	mul.lo.s32 	%r239, %r237, %r238;
	st.local.v4.u32 	[%rd312+-16], {%r233, %r235, %r237, %r239};
	ld.global.u32 	%r240, [%rd313];
	mul.lo.s32 	%r241, %r239, %r240;
	ld.global.u32 	%r242, [%rd313+-8];
	mul.lo.s32 	%r243, %r241, %r242;
	ld.global.u32 	%r244, [%rd313+-16];
	mul.lo.s32 	%r245, %r243, %r244;
	ld.global.u32 	%r246, [%rd313+-24];
	mul.lo.s32 	%r247, %r245, %r246;
	st.local.v4.u32 	[%rd312], {%r241, %r243, %r245, %r247};
	ld.global.u32 	%r248, [%rd313+-32];
	mul.lo.s32 	%r249, %r247, %r248;
	ld.global.u32 	%r250, [%rd313+-40];
	mul.lo.s32 	%r251, %r249, %r250;
	ld.global.u32 	%r252, [%rd313+-48];
	mul.lo.s32 	%r253, %r251, %r252;
	ld.global.u32 	%r254, [%rd313+-56];
	mul.lo.s32 	%r255, %r253, %r254;
	st.local.v4.u32 	[%rd312+16], {%r249, %r251, %r253, %r255};
	ld.global.u32 	%r256, [%rd313+-64];
	mul.lo.s32 	%r257, %r255, %r256;
	st.local.u32 	[%rd312+32], %r257;
	add.s32 	%r808, %r808, 16;
	add.s64 	%rd313, %rd313, -128;
	add.s64 	%rd312, %rd312, 64;
	add.s32 	%r807, %r807, 16;
	setp.ne.s32 	%p4, %r808, 0;
	@%p4 bra 	$L__BB0_4;
	add.s32 	%r810, %r807, 1;
$L__BB0_6:
	and.b32  	%r9, %r1, 15;
	setp.eq.s32 	%p5, %r9, 0;
	@%p5 bra 	$L__BB0_15;
	setp.lt.u32 	%p6, %r9, 8;
	@%p6 bra 	$L__BB0_9;
	mul.wide.s32 	%rd90, %r810, 4;
	add.s64 	%rd91, %rd5, %rd90;
	ld.local.u32 	%r258, [%rd91+-4];
	sub.s32 	%r259, %r212, %r810;
	mul.wide.s32 	%rd92, %r259, 8;
	add.s64 	%rd93, %rd4, %rd92;
	ld.global.u32 	%r260, [%rd93];
	mul.lo.s32 	%r261, %r258, %r260;
	mul.wide.u32 	%rd94, %r810, 4;
	add.s64 	%rd95, %rd5, %rd94;
	st.local.u32 	[%rd95], %r261;
	add.s32 	%r262, %r810, 1;
	ld.global.u32 	%r263, [%rd93+-8];
	mul.lo.s32 	%r264, %r261, %r263;
	mul.wide.u32 	%rd96, %r262, 4;
	add.s64 	%rd97, %rd5, %rd96;
	st.local.u32 	[%rd97], %r264;
	add.s32 	%r265, %r810, 2;
	ld.local.u32 	%r266, [%rd91+4];
	ld.global.u32 	%r267, [%rd93+-16];
	mul.lo.s32 	%r268, %r266, %r267;
	mul.wide.u32 	%rd98, %r265, 4;
	add.s64 	%rd99, %rd5, %rd98;
	st.local.u32 	[%rd99], %r268;
	add.s32 	%r269, %r810, 3;
	ld.local.u32 	%r270, [%rd91+8];
	ld.global.u32 	%r271, [%rd93+-24];
	mul.lo.s32 	%r272, %r270, %r271;
	mul.wide.u32 	%rd100, %r269, 4;
	add.s64 	%rd101, %rd5, %rd100;
	st.local.u32 	[%rd101], %r272;
	add.s32 	%r273, %r810, 4;
	ld.local.u32 	%r274, [%rd91+12];
	ld.global.u32 	%r275, [%rd93+-32];
	mul.lo.s32 	%r276, %r274, %r275;
	mul.wide.u32 	%rd102, %r273, 4;
	add.s64 	%rd103, %rd5, %rd102;
	st.local.u32 	[%rd103], %r276;
	add.s32 	%r277, %r810, 5;
	ld.local.u32 	%r278, [%rd91+16];
	ld.global.u32 	%r279, [%rd93+-40];
	mul.lo.s32 	%r280, %r278, %r279;
	mul.wide.u32 	%rd104, %r277, 4;
	add.s64 	%rd105, %rd5, %rd104;
	st.local.u32 	[%rd105], %r280;
	add.s32 	%r281, %r810, 6;
	ld.local.u32 	%r282, [%rd91+20];
	ld.global.u32 	%r283, [%rd93+-48];
	mul.lo.s32 	%r284, %r282, %r283;
	mul.wide.u32 	%rd106, %r281, 4;
	add.s64 	%rd107, %rd5, %rd106;
	st.local.u32 	[%rd107], %r284;
	ld.local.u32 	%r285, [%rd91+24];
	ld.global.u32 	%r286, [%rd93+-56];
	mul.lo.s32 	%r287, %r285, %r286;
	st.local.u32 	[%rd95+28], %r287;
	add.s32 	%r810, %r810, 8;
$L__BB0_9:
	and.b32  	%r12, %r1, 7;
	setp.eq.s32 	%p7, %r12, 0;
	@%p7 bra 	$L__BB0_15;
	and.b32  	%r13, %r1, 3;
	setp.lt.u32 	%p8, %r12, 4;
	@%p8 bra 	$L__BB0_12;
	mul.wide.s32 	%rd108, %r810, 4;
	add.s64 	%rd109, %rd5, %rd108;
	ld.local.u32 	%r288, [%rd109+-4];
	sub.s32 	%r289, %r212, %r810;
	mul.wide.s32 	%rd110, %r289, 8;
	add.s64 	%rd111, %rd4, %rd110;
	ld.global.u32 	%r290, [%rd111];
	mul.lo.s32 	%r291, %r288, %r290;
	mul.wide.u32 	%rd112, %r810, 4;
	add.s64 	%rd113, %rd5, %rd112;
	st.local.u32 	[%rd113], %r291;
	add.s32 	%r292, %r810, 1;
	ld.global.u32 	%r293, [%rd111+-8];
	mul.lo.s32 	%r294, %r291, %r293;
	mul.wide.u32 	%rd114, %r292, 4;
	add.s64 	%rd115, %rd5, %rd114;
	st.local.u32 	[%rd115], %r294;
	add.s32 	%r295, %r810, 2;
	ld.local.u32 	%r296, [%rd109+4];
	ld.global.u32 	%r297, [%rd111+-16];
	mul.lo.s32 	%r298, %r296, %r297;
	mul.wide.u32 	%rd116, %r295, 4;
	add.s64 	%rd117, %rd5, %rd116;
	st.local.u32 	[%rd117], %r298;
	ld.local.u32 	%r299, [%rd109+8];
	ld.global.u32 	%r300, [%rd111+-24];
	mul.lo.s32 	%r301, %r299, %r300;
	st.local.u32 	[%rd113+12], %r301;
	add.s32 	%r810, %r810, 4;
$L__BB0_12:
	setp.eq.s32 	%p9, %r13, 0;
	@%p9 bra 	$L__BB0_15;
	mul.wide.u32 	%rd118, %r810, 4;
	add.s64 	%rd314, %rd5, %rd118;
	neg.s32 	%r812, %r13;
	mul.wide.s32 	%rd121, %r212, 8;
	add.s64 	%rd122, %rd4, %rd121;
$L__BB0_14:
	.pragma "nounroll";
	mul.wide.s32 	%rd119, %r810, 4;
	add.s64 	%rd120, %rd5, %rd119;
	mul.wide.s32 	%rd123, %r810, 8;
	sub.s64 	%rd124, %rd122, %rd123;
	ld.local.u32 	%r302, [%rd120+-4];
	ld.global.u32 	%r303, [%rd124];
	mul.lo.s32 	%r304, %r302, %r303;
	st.local.u32 	[%rd314], %r304;
	add.s32 	%r810, %r810, 1;
	add.s64 	%rd314, %rd314, 4;
	add.s32 	%r812, %r812, 1;
	setp.ne.s32 	%p10, %r812, 0;
	@%p10 bra 	$L__BB0_14;
$L__BB0_15:
	mov.b32 	%r305, 0;
	mov.b32 	%r306, 1;
	st.local.v4.u32 	[%rd6], {%r306, %r305, %r305, %r305};
	setp.lt.s32 	%p11, %r213, 2;
	@%p11 bra 	$L__BB0_29;
	add.s32 	%r21, %r213, -1;
	add.s32 	%r308, %r213, -2;
	setp.lt.u32 	%p12, %r308, 15;
	mov.b32 	%r817, 1;
	@%p12 bra 	$L__BB0_20;
	and.b32  	%r310, %r21, -16;
	neg.s32 	%r815, %r310;
	mul.wide.s32 	%rd125, %r213, 8;
	add.s64 	%rd126, %rd125, %rd1;
	add.s64 	%rd316, %rd126, -64;
	add.s64 	%rd315, %rd6, 32;
	mov.b32 	%r814, 0;
$L__BB0_18:
	.pragma "nounroll";
	ld.local.u32 	%r311, [%rd315+-32];
	ld.global.u32 	%r312, [%rd316+56];
	mul.lo.s32 	%r313, %r311, %r312;
	st.local.u32 	[%rd315+-28], %r313;
	ld.global.u32 	%r314, [%rd316+48];
	mul.lo.s32 	%r315, %r313, %r314;
	ld.global.u32 	%r316, [%rd316+40];
	mul.lo.s32 	%r317, %r315, %r316;
	st.local.v2.u32 	[%rd315+-24], {%r315, %r317};
	ld.global.u32 	%r318, [%rd316+32];
	mul.lo.s32 	%r319, %r317, %r318;
	ld.global.u32 	%r320, [%rd316+24];
	mul.lo.s32 	%r321, %r319, %r320;
	ld.global.u32 	%r322, [%rd316+16];
	mul.lo.s32 	%r323, %r321, %r322;
	ld.global.u32 	%r324, [%rd316+8];
	mul.lo.s32 	%r325, %r323, %r324;
	st.local.v4.u32 	[%rd315+-16], {%r319, %r321, %r323, %r325};
	ld.global.u32 	%r326, [%rd316];
	mul.lo.s32 	%r327, %r325, %r326;
	ld.global.u32 	%r328, [%rd316+-8];
	mul.lo.s32 	%r329, %r327, %r328;
	ld.global.u32 	%r330, [%rd316+-16];
	mul.lo.s32 	%r331, %r329, %r330;
	ld.global.u32 	%r332, [%rd316+-24];
	mul.lo.s32 	%r333, %r331, %r332;
	st.local.v4.u32 	[%rd315], {%r327, %r329, %r331, %r333};
	ld.global.u32 	%r334, [%rd316+-32];
	mul.lo.s32 	%r335, %r333, %r334;
	ld.global.u32 	%r336, [%rd316+-40];
	mul.lo.s32 	%r337, %r335, %r336;
	ld.global.u32 	%r338, [%rd316+-48];
	mul.lo.s32 	%r339, %r337, %r338;
	ld.global.u32 	%r340, [%rd316+-56];
	mul.lo.s32 	%r341, %r339, %r340;
	st.local.v4.u32 	[%rd315+16], {%r335, %r337, %r339, %r341};
	ld.global.u32 	%r342, [%rd316+-64];
	mul.lo.s32 	%r343, %r341, %r342;
	st.local.u32 	[%rd315+32], %r343;
	add.s32 	%r815, %r815, 16;
	add.s64 	%rd316, %rd316, -128;
	add.s64 	%rd315, %rd315, 64;
	add.s32 	%r814, %r814, 16;
	setp.ne.s32 	%p13, %r815, 0;
	@%p13 bra 	$L__BB0_18;
	add.s32 	%r817, %r814, 1;
$L__BB0_20:
	and.b32  	%r29, %r21, 15;
	setp.eq.s32 	%p14, %r29, 0;
	@%p14 bra 	$L__BB0_29;
	setp.lt.u32 	%p15, %r29, 8;
	@%p15 bra 	$L__BB0_23;
	mul.wide.s32 	%rd127, %r817, 4;
	add.s64 	%rd128, %rd6, %rd127;
	ld.local.u32 	%r344, [%rd128+-4];
	sub.s32 	%r345, %r213, %r817;
	mul.wide.s32 	%rd129, %r345, 8;
	add.s64 	%rd130, %rd1, %rd129;
	ld.global.u32 	%r346, [%rd130];
	mul.lo.s32 	%r347, %r344, %r346;
	mul.wide.u32 	%rd131, %r817, 4;
	add.s64 	%rd132, %rd6, %rd131;
	st.local.u32 	[%rd132], %r347;
	add.s32 	%r348, %r817, 1;
	ld.global.u32 	%r349, [%rd130+-8];
	mul.lo.s32 	%r350, %r347, %r349;
	mul.wide.u32 	%rd133, %r348, 4;
	add.s64 	%rd134, %rd6, %rd133;
	st.local.u32 	[%rd134], %r350;
	add.s32 	%r351, %r817, 2;
	ld.local.u32 	%r352, [%rd128+4];
	ld.global.u32 	%r353, [%rd130+-16];
	mul.lo.s32 	%r354, %r352, %r353;
	mul.wide.u32 	%rd135, %r351, 4;
	add.s64 	%rd136, %rd6, %rd135;
	st.local.u32 	[%rd136], %r354;
	add.s32 	%r355, %r817, 3;
	ld.local.u32 	%r356, [%rd128+8];
	ld.global.u32 	%r357, [%rd130+-24];
	mul.lo.s32 	%r358, %r356, %r357;
	mul.wide.u32 	%rd137, %r355, 4;
	add.s64 	%rd138, %rd6, %rd137;
	st.local.u32 	[%rd138], %r358;
	add.s32 	%r359, %r817, 4;
	ld.local.u32 	%r360, [%rd128+12];
	ld.global.u32 	%r361, [%rd130+-32];
	mul.lo.s32 	%r362, %r360, %r361;
	mul.wide.u32 	%rd139, %r359, 4;
	add.s64 	%rd140, %rd6, %rd139;
	st.local.u32 	[%rd140], %r362;
	add.s32 	%r363, %r817, 5;
	ld.local.u32 	%r364, [%rd128+16];
	ld.global.u32 	%r365, [%rd130+-40];
	mul.lo.s32 	%r366, %r364, %r365;
	mul.wide.u32 	%rd141, %r363, 4;
	add.s64 	%rd142, %rd6, %rd141;
	st.local.u32 	[%rd142], %r366;
	add.s32 	%r367, %r817, 6;
	ld.local.u32 	%r368, [%rd128+20];
	ld.global.u32 	%r369, [%rd130+-48];
	mul.lo.s32 	%r370, %r368, %r369;
	mul.wide.u32 	%rd143, %r367, 4;
	add.s64 	%rd144, %rd6, %rd143;
	st.local.u32 	[%rd144], %r370;
	ld.local.u32 	%r371, [%rd128+24];
	ld.global.u32 	%r372, [%rd130+-56];
	mul.lo.s32 	%r373, %r371, %r372;
	st.local.u32 	[%rd132+28], %r373;
	add.s32 	%r817, %r817, 8;
$L__BB0_23:
	and.b32  	%r32, %r21, 7;
	setp.eq.s32 	%p16, %r32, 0;
	@%p16 bra 	$L__BB0_29;
	and.b32  	%r33, %r21, 3;
	setp.lt.u32 	%p17, %r32, 4;
	@%p17 bra 	$L__BB0_26;
	mul.wide.s32 	%rd145, %r817, 4;
	add.s64 	%rd146, %rd6, %rd145;
	ld.local.u32 	%r374, [%rd146+-4];
	sub.s32 	%r375, %r213, %r817;
	mul.wide.s32 	%rd147, %r375, 8;
	add.s64 	%rd148, %rd1, %rd147;
	ld.global.u32 	%r376, [%rd148];
	mul.lo.s32 	%r377, %r374, %r376;
	mul.wide.u32 	%rd149, %r817, 4;
	add.s64 	%rd150, %rd6, %rd149;
	st.local.u32 	[%rd150], %r377;
	add.s32 	%r378, %r817, 1;
	ld.global.u32 	%r379, [%rd148+-8];
	mul.lo.s32 	%r380, %r377, %r379;
	mul.wide.u32 	%rd151, %r378, 4;
	add.s64 	%rd152, %rd6, %rd151;
	st.local.u32 	[%rd152], %r380;
	add.s32 	%r381, %r817, 2;
	ld.local.u32 	%r382, [%rd146+4];
	ld.global.u32 	%r383, [%rd148+-16];
	mul.lo.s32 	%r384, %r382, %r383;
	mul.wide.u32 	%rd153, %r381, 4;
	add.s64 	%rd154, %rd6, %rd153;
	st.local.u32 	[%rd154], %r384;
	ld.local.u32 	%r385, [%rd146+8];
	ld.global.u32 	%r386, [%rd148+-24];
	mul.lo.s32 	%r387, %r385, %r386;
	st.local.u32 	[%rd150+12], %r387;
	add.s32 	%r817, %r817, 4;
$L__BB0_26:
	setp.eq.s32 	%p18, %r33, 0;
	@%p18 bra 	$L__BB0_29;
	add.s64 	%rd26, %rd6, -4;
	mul.wide.u32 	%rd155, %r817, 4;
	add.s64 	%rd317, %rd6, %rd155;
	mul.wide.s32 	%rd156, %r213, 8;
	add.s64 	%rd28, %rd1, %rd156;
	neg.s32 	%r819, %r33;
$L__BB0_28:
	.pragma "nounroll";
	mul.wide.s32 	%rd157, %r817, 4;
	add.s64 	%rd158, %rd26, %rd157;
	mul.wide.s32 	%rd159, %r817, 8;
	sub.s64 	%rd160, %rd28, %rd159;
	ld.local.u32 	%r388, [%rd158];
	ld.global.u32 	%r389, [%rd160];
	mul.lo.s32 	%r390, %r388, %r389;
	st.local.u32 	[%rd317], %r390;
	add.s32 	%r817, %r817, 1;
	add.s64 	%rd317, %rd317, 4;
	add.s32 	%r819, %r819, 1;
	setp.ne.s32 	%p19, %r819, 0;
	@%p19 bra 	$L__BB0_28;
$L__BB0_29:
	mov.b32 	%r391, 0;
	mov.b32 	%r392, 1;
	st.local.v4.u32 	[%rd7], {%r392, %r391, %r391, %r391};
	setp.lt.s32 	%p20, %r214, 2;
	@%p20 bra 	$L__BB0_43;
	add.s32 	%r41, %r214, -1;
	add.s32 	%r394, %r214, -2;
	setp.lt.u32 	%p21, %r394, 15;
	mov.b32 	%r824, 1;
	@%p21 bra 	$L__BB0_34;
	and.b32  	%r396, %r41, -16;
	neg.s32 	%r822, %r396;
	mul.wide.s32 	%rd161, %r214, 8;
	add.s64 	%rd162, %rd161, %rd2;
	add.s64 	%rd319, %rd162, -64;
	add.s64 	%rd318, %rd7, 32;
	mov.b32 	%r821, 0;
$L__BB0_32:
	.pragma "nounroll";
	ld.local.u32 	%r397, [%rd318+-32];
	ld.global.u32 	%r398, [%rd319+56];
	mul.lo.s32 	%r399, %r397, %r398;
	st.local.u32 	[%rd318+-28], %r399;
	ld.global.u32 	%r400, [%rd319+48];
	mul.lo.s32 	%r401, %r399, %r400;
	ld.global.u32 	%r402, [%rd319+40];
	mul.lo.s32 	%r403, %r401, %r402;
	st.local.v2.u32 	[%rd318+-24], {%r401, %r403};
	ld.global.u32 	%r404, [%rd319+32];
	mul.lo.s32 	%r405, %r403, %r404;
	ld.global.u32 	%r406, [%rd319+24];
	mul.lo.s32 	%r407, %r405, %r406;
	ld.global.u32 	%r408, [%rd319+16];
	mul.lo.s32 	%r409, %r407, %r408;
	ld.global.u32 	%r410, [%rd319+8];
	mul.lo.s32 	%r411, %r409, %r410;
	st.local.v4.u32 	[%rd318+-16], {%r405, %r407, %r409, %r411};
	ld.global.u32 	%r412, [%rd319];
	mul.lo.s32 	%r413, %r411, %r412;
	ld.global.u32 	%r414, [%rd319+-8];
	mul.lo.s32 	%r415, %r413, %r414;
	ld.global.u32 	%r416, [%rd319+-16];
	mul.lo.s32 	%r417, %r415, %r416;
	ld.global.u32 	%r418, [%rd319+-24];
	mul.lo.s32 	%r419, %r417, %r418;
	st.local.v4.u32 	[%rd318], {%r413, %r415, %r417, %r419};
	ld.global.u32 	%r420, [%rd319+-32];
	mul.lo.s32 	%r421, %r419, %r420;
	ld.global.u32 	%r422, [%rd319+-40];
	mul.lo.s32 	%r423, %r421, %r422;
	ld.global.u32 	%r424, [%rd319+-48];
	mul.lo.s32 	%r425, %r423, %r424;
	ld.global.u32 	%r426, [%rd319+-56];
	mul.lo.s32 	%r427, %r425, %r426;
	st.local.v4.u32 	[%rd318+16], {%r421, %r423, %r425, %r427};
	ld.global.u32 	%r428, [%rd319+-64];
	mul.lo.s32 	%r429, %r427, %r428;
	st.local.u32 	[%rd318+32], %r429;
	add.s32 	%r822, %r822, 16;
	add.s64 	%rd319, %rd319, -128;
	add.s64 	%rd318, %rd318, 64;
	add.s32 	%r821, %r821, 16;
	setp.ne.s32 	%p22, %r822, 0;
	@%p22 bra 	$L__BB0_32;
	add.s32 	%r824, %r821, 1;
$L__BB0_34:
	and.b32  	%r49, %r41, 15;
	setp.eq.s32 	%p23, %r49, 0;
	@%p23 bra 	$L__BB0_43;
	and.b32  	%r50, %r41, 7;
	setp.lt.u32 	%p24, %r49, 8;
	@%p24 bra 	$L__BB0_37;
	mul.wide.s32 	%rd163, %r824, 4;
	add.s64 	%rd164, %rd7, %rd163;
	ld.local.u32 	%r430, [%rd164+-4];
	sub.s32 	%r431, %r214, %r824;
	mul.wide.s32 	%rd165, %r431, 8;
	add.s64 	%rd166, %rd2, %rd165;
	ld.global.u32 	%r432, [%rd166];
	mul.lo.s32 	%r433, %r430, %r432;
	mul.wide.u32 	%rd167, %r824, 4;
	add.s64 	%rd168, %rd7, %rd167;
	st.local.u32 	[%rd168], %r433;
	add.s32 	%r434, %r824, 1;
	ld.global.u32 	%r435, [%rd166+-8];
	mul.lo.s32 	%r436, %r433, %r435;
	mul.wide.u32 	%rd169, %r434, 4;
	add.s64 	%rd170, %rd7, %rd169;
	st.local.u32 	[%rd170], %r436;
	add.s32 	%r437, %r824, 2;
	ld.local.u32 	%r438, [%rd164+4];
	ld.global.u32 	%r439, [%rd166+-16];
	mul.lo.s32 	%r440, %r438, %r439;
	mul.wide.u32 	%rd171, %r437, 4;
	add.s64 	%rd172, %rd7, %rd171;
	st.local.u32 	[%rd172], %r440;
	add.s32 	%r441, %r824, 3;
	ld.local.u32 	%r442, [%rd164+8];
	ld.global.u32 	%r443, [%rd166+-24];
	mul.lo.s32 	%r444, %r442, %r443;
	mul.wide.u32 	%rd173, %r441, 4;
	add.s64 	%rd174, %rd7, %rd173;
	st.local.u32 	[%rd174], %r444;
	add.s32 	%r445, %r824, 4;
	ld.local.u32 	%r446, [%rd164+12];
	ld.global.u32 	%r447, [%rd166+-32];
	mul.lo.s32 	%r448, %r446, %r447;
	mul.wide.u32 	%rd175, %r445, 4;
	add.s64 	%rd176, %rd7, %rd175;
	st.local.u32 	[%rd176], %r448;
	add.s32 	%r449, %r824, 5;
	ld.local.u32 	%r450, [%rd164+16];
	ld.global.u32 	%r451, [%rd166+-40];
	mul.lo.s32 	%r452, %r450, %r451;
	mul.wide.u32 	%rd177, %r449, 4;
	add.s64 	%rd178, %rd7, %rd177;
	st.local.u32 	[%rd178], %r452;
	add.s32 	%r453, %r824, 6;
	ld.local.u32 	%r454, [%rd164+20];
	ld.global.u32 	%r455, [%rd166+-48];
	mul.lo.s32 	%r456, %r454, %r455;
	mul.wide.u32 	%rd179, %r453, 4;
	add.s64 	%rd180, %rd7, %rd179;
	st.local.u32 	[%rd180], %r456;
	ld.local.u32 	%r457, [%rd164+24];
	ld.global.u32 	%r458, [%rd166+-56];
	mul.lo.s32 	%r459, %r457, %r458;
	st.local.u32 	[%rd168+28], %r459;
	add.s32 	%r824, %r824, 8;
$L__BB0_37:
	setp.eq.s32 	%p25, %r50, 0;
	@%p25 bra 	$L__BB0_43;
	and.b32  	%r53, %r41, 3;
	setp.lt.u32 	%p26, %r50, 4;
	@%p26 bra 	$L__BB0_40;
	mul.wide.s32 	%rd181, %r824, 4;
	add.s64 	%rd182, %rd7, %rd181;
	ld.local.u32 	%r460, [%rd182+-4];
	sub.s32 	%r461, %r214, %r824;
	mul.wide.s32 	%rd183, %r461, 8;
	add.s64 	%rd184, %rd2, %rd183;
	ld.global.u32 	%r462, [%rd184];
	mul.lo.s32 	%r463, %r460, %r462;
	mul.wide.u32 	%rd185, %r824, 4;
	add.s64 	%rd186, %rd7, %rd185;
	st.local.u32 	[%rd186], %r463;
	add.s32 	%r464, %r824, 1;
	ld.global.u32 	%r465, [%rd184+-8];
	mul.lo.s32 	%r466, %r463, %r465;
	mul.wide.u32 	%rd187, %r464, 4;
	add.s64 	%rd188, %rd7, %rd187;
	st.local.u32 	[%rd188], %r466;
	add.s32 	%r467, %r824, 2;
	ld.local.u32 	%r468, [%rd182+4];
	ld.global.u32 	%r469, [%rd184+-16];
	mul.lo.s32 	%r470, %r468, %r469;
	mul.wide.u32 	%rd189, %r467, 4;
	add.s64 	%rd190, %rd7, %rd189;
	st.local.u32 	[%rd190], %r470;
	ld.local.u32 	%r471, [%rd182+8];
	ld.global.u32 	%r472, [%rd184+-24];
	mul.lo.s32 	%r473, %r471, %r472;
	st.local.u32 	[%rd186+12], %r473;
	add.s32 	%r824, %r824, 4;
$L__BB0_40:
	setp.eq.s32 	%p27, %r53, 0;
	@%p27 bra 	$L__BB0_43;
	add.s64 	%rd37, %rd7, -4;
	mul.wide.u32 	%rd191, %r824, 4;
	add.s64 	%rd320, %rd7, %rd191;
	mul.wide.s32 	%rd192, %r214, 8;
	add.s64 	%rd39, %rd2, %rd192;
	neg.s32 	%r826, %r53;
$L__BB0_42:
	.pragma "nounroll";
	mul.wide.s32 	%rd193, %r824, 4;
	add.s64 	%rd194, %rd37, %rd193;
	mul.wide.s32 	%rd195, %r824, 8;
	sub.s64 	%rd196, %rd39, %rd195;
	ld.local.u32 	%r474, [%rd194];
	ld.global.u32 	%r475, [%rd196];
	mul.lo.s32 	%r476, %r474, %r475;
	st.local.u32 	[%rd320], %r476;
	add.s32 	%r824, %r824, 1;
	add.s64 	%rd320, %rd320, 4;
	add.s32 	%r826, %r826, 1;
	setp.ne.s32 	%p28, %r826, 0;
	@%p28 bra 	$L__BB0_42;
$L__BB0_43:
	cvt.u32.u64 	%r477, %rd10;
	setp.lt.s32 	%p29, %r214, 2;
	add.s32 	%r61, %r214, -1;
	mul.wide.s32 	%rd197, %r214, 4;
	add.s64 	%rd198, %rd7, %rd197;
	ld.local.u32 	%r478, [%rd198+-4];
	div.s32 	%r479, %r477, %r478;
	st.local.u32 	[%rd8], %r479;
	@%p29 bra 	$L__BB0_56;
	add.s32 	%r481, %r214, -2;
	setp.lt.u32 	%p30, %r481, 7;
	mov.b32 	%r829, 1;
	@%p30 bra 	$L__BB0_48;
	and.b32  	%r483, %r61, -8;
	neg.s32 	%r832, %r483;
	add.s64 	%rd322, %rd8, 16;
	add.s64 	%rd200, %rd197, %rd7;
	add.s64 	%rd321, %rd200, -16;
	mov.b32 	%r831, 0;
$L__BB0_46:
	.pragma "nounroll";
	ld.local.u32 	%r485, [%rd321+12];
	rem.s32 	%r486, %r477, %r485;
	ld.local.u32 	%r487, [%rd321+8];
	div.s32 	%r488, %r486, %r487;
	st.local.u32 	[%rd322+-12], %r488;
	rem.s32 	%r489, %r477, %r487;
	ld.local.u32 	%r490, [%rd321+4];
	div.s32 	%r491, %r489, %r490;
	rem.s32 	%r492, %r477, %r490;
	ld.local.u32 	%r493, [%rd321];
	div.s32 	%r494, %r492, %r493;
	st.local.v2.u32 	[%rd322+-8], {%r491, %r494};
	rem.s32 	%r495, %r477, %r493;
	ld.local.u32 	%r496, [%rd321+-4];
	div.s32 	%r497, %r495, %r496;
	rem.s32 	%r498, %r477, %r496;
	ld.local.u32 	%r499, [%rd321+-8];
	div.s32 	%r500, %r498, %r499;
	rem.s32 	%r501, %r477, %r499;
	ld.local.u32 	%r502, [%rd321+-12];
	div.s32 	%r503, %r501, %r502;
	rem.s32 	%r504, %r477, %r502;
	ld.local.u32 	%r505, [%rd321+-16];
	div.s32 	%r506, %r504, %r505;
	st.local.v4.u32 	[%rd322], {%r497, %r500, %r503, %r506};
	rem.s32 	%r507, %r477, %r505;
	ld.local.u32 	%r508, [%rd321+-20];
	div.s32 	%r509, %r507, %r508;
	st.local.u32 	[%rd322+16], %r509;
	add.s32 	%r832, %r832, 8;
	add.s32 	%r831, %r831, 8;
	add.s64 	%rd322, %rd322, 32;
	add.s64 	%rd321, %rd321, -32;
	setp.eq.s32 	%p31, %r832, 0;
	@%p31 bra 	$L__BB0_47;
	bra.uni 	$L__BB0_46;
$L__BB0_47:
	add.s32 	%r829, %r831, 1;
$L__BB0_48:
	and.b32  	%r65, %r61, 7;
	setp.eq.s32 	%p32, %r65, 0;
	@%p32 bra 	$L__BB0_56;
	and.b32  	%r66, %r61, 3;
	setp.lt.u32 	%p33, %r65, 4;
	@%p33 bra 	$L__BB0_51;
	cvt.u32.u64 	%r510, %rd10;
	sub.s32 	%r511, %r214, %r829;
	mul.wide.s32 	%rd201, %r511, 4;
	add.s64 	%rd202, %rd7, %rd201;
	ld.local.u32 	%r512, [%rd202];
	rem.s32 	%r513, %r510, %r512;
	ld.local.u32 	%r514, [%rd202+-4];
	div.s32 	%r515, %r513, %r514;
	mul.wide.u32 	%rd203, %r829, 4;
	add.s64 	%rd204, %rd8, %rd203;
	st.local.u32 	[%rd204], %r515;
	cvt.u64.u32 	%rd205, %r214;
	cvt.s64.s32 	%rd206, %r829;
	sub.s64 	%rd207, %rd205, %rd206;
	shl.b64 	%rd208, %rd207, 2;
	add.s64 	%rd209, %rd7, %rd208;
	ld.local.u32 	%r516, [%rd209+-4];
	rem.s32 	%r517, %r510, %r516;
	ld.local.u32 	%r518, [%rd202+-8];
	div.s32 	%r519, %r517, %r518;
	st.local.u32 	[%rd204+4], %r519;
	ld.local.u32 	%r520, [%rd209+-8];
	rem.s32 	%r521, %r510, %r520;
	ld.local.u32 	%r522, [%rd202+-12];
	div.s32 	%r523, %r521, %r522;
	st.local.u32 	[%rd204+8], %r523;
	ld.local.u32 	%r524, [%rd209+-12];
	rem.s32 	%r525, %r510, %r524;
	ld.local.u32 	%r526, [%rd202+-16];
	div.s32 	%r527, %r525, %r526;
	st.local.u32 	[%rd204+12], %r527;
	add.s32 	%r829, %r829, 4;
$L__BB0_51:
	setp.eq.s32 	%p34, %r66, 0;
	@%p34 bra 	$L__BB0_56;
	setp.eq.s32 	%p35, %r66, 1;
	@%p35 bra 	$L__BB0_54;
	cvt.u32.u64 	%r528, %rd10;
	sub.s32 	%r529, %r214, %r829;
	mul.wide.s32 	%rd210, %r529, 4;
	add.s64 	%rd211, %rd7, %rd210;
	ld.local.u32 	%r530, [%rd211];
	rem.s32 	%r531, %r528, %r530;
	ld.local.u32 	%r532, [%rd211+-4];
	div.s32 	%r533, %r531, %r532;
	mul.wide.u32 	%rd212, %r829, 4;
	add.s64 	%rd213, %rd8, %rd212;
	st.local.u32 	[%rd213], %r533;
	cvt.u64.u32 	%rd214, %r214;
	cvt.s64.s32 	%rd215, %r829;
	sub.s64 	%rd216, %rd214, %rd215;
	shl.b64 	%rd217, %rd216, 2;
	add.s64 	%rd218, %rd7, %rd217;
	ld.local.u32 	%r534, [%rd218+-4];
	rem.s32 	%r535, %r528, %r534;
	ld.local.u32 	%r536, [%rd211+-8];
	div.s32 	%r537, %r535, %r536;
	st.local.u32 	[%rd213+4], %r537;
	add.s32 	%r829, %r829, 2;
$L__BB0_54:
	and.b32  	%r538, %r61, 1;
	setp.eq.b32 	%p36, %r538, 1;
	not.pred 	%p37, %p36;
	@%p37 bra 	$L__BB0_56;
	cvt.u32.u64 	%r539, %rd10;
	sub.s32 	%r540, %r214, %r829;
	mul.wide.s32 	%rd219, %r540, 4;
	add.s64 	%rd220, %rd7, %rd219;
	ld.local.u32 	%r541, [%rd220];
	rem.s32 	%r542, %r539, %r541;
	ld.local.u32 	%r543, [%rd220+-4];
	div.s32 	%r544, %r542, %r543;
	mul.wide.u32 	%rd221, %r829, 4;
	add.s64 	%rd222, %rd8, %rd221;
	st.local.u32 	[%rd222], %r544;
$L__BB0_56:
	setp.lt.s32 	%p38, %r212, 1;
	@%p38 bra 	$L__BB0_69;
	add.s32 	%r71, %r212, -1;
	and.b32  	%r72, %r212, 15;
	setp.lt.u32 	%p39, %r71, 15;
	mov.b32 	%r833, 0;
	@%p39 bra 	$L__BB0_60;
	and.b32  	%r833, %r212, 2147483632;
	neg.s32 	%r839, %r833;
	mul.wide.u32 	%rd223, %r212, 4;
	add.s64 	%rd224, %rd223, %rd7;
	add.s64 	%rd323, %rd224, -32;
	mov.u32 	%r840, %r71;
	mov.u32 	%r841, %r61;
$L__BB0_59:
	.pragma "nounroll";
	mul.wide.s32 	%rd225, %r841, 4;
	add.s64 	%rd226, %rd8, %rd225;
	mul.wide.s32 	%rd227, %r840, 4;
	add.s64 	%rd228, %rd7, %rd227;
	ld.local.u32 	%r547, [%rd226];
	st.local.u32 	[%rd228], %r547;
	ld.local.u32 	%r548, [%rd226+-4];
	st.local.u32 	[%rd323+24], %r548;
	ld.local.u32 	%r549, [%rd226+-8];
	st.local.u32 	[%rd323+20], %r549;
	ld.local.u32 	%r550, [%rd226+-12];
	st.local.u32 	[%rd323+16], %r550;
	ld.local.u32 	%r551, [%rd226+-16];
	st.local.u32 	[%rd323+12], %r551;
	ld.local.u32 	%r552, [%rd226+-20];
	st.local.u32 	[%rd323+8], %r552;
	ld.local.u32 	%r553, [%rd226+-24];
	st.local.u32 	[%rd323+4], %r553;
	ld.local.u32 	%r554, [%rd226+-28];
	st.local.u32 	[%rd323], %r554;
	ld.local.u32 	%r555, [%rd226+-32];
	st.local.u32 	[%rd323+-4], %r555;
	ld.local.u32 	%r556, [%rd226+-36];
	st.local.u32 	[%rd323+-8], %r556;
	ld.local.u32 	%r557, [%rd226+-40];
	st.local.u32 	[%rd323+-12], %r557;
	ld.local.u32 	%r558, [%rd226+-44];
	st.local.u32 	[%rd323+-16], %r558;
	ld.local.u32 	%r559, [%rd226+-48];
	st.local.u32 	[%rd323+-20], %r559;
	ld.local.u32 	%r560, [%rd226+-52];
	st.local.u32 	[%rd323+-24], %r560;
	ld.local.u32 	%r561, [%rd226+-56];
	st.local.u32 	[%rd323+-28], %r561;
	ld.local.u32 	%r562, [%rd226+-60];
	st.local.u32 	[%rd323+-32], %r562;
	add.s32 	%r841, %r841, -16;
	add.s32 	%r840, %r840, -16;
	add.s32 	%r839, %r839, 16;
	add.s64 	%rd323, %rd323, -64;
	setp.eq.s32 	%p40, %r839, 0;
	@%p40 bra 	$L__BB0_60;
	bra.uni 	$L__BB0_59;
$L__BB0_60:
	setp.eq.s32 	%p41, %r72, 0;
	@%p41 bra 	$L__BB0_69;
	and.b32  	%r79, %r212, 7;
	setp.lt.u32 	%p42, %r72, 8;
	@%p42 bra 	$L__BB0_63;
	not.b32 	%r563, %r833;
	add.s32 	%r564, %r214, %r563;
	mul.wide.s32 	%rd229, %r564, 4;
	add.s64 	%rd230, %rd8, %rd229;
	ld.local.u32 	%r565, [%rd230];
	add.s32 	%r566, %r212, %r563;
	mul.wide.s32 	%rd231, %r566, 4;
	add.s64 	%rd232, %rd7, %rd231;
	st.local.u32 	[%rd232], %r565;
	ld.local.u32 	%r567, [%rd230+-4];
	st.local.u32 	[%rd232+-4], %r567;
	ld.local.u32 	%r568, [%rd230+-8];
	st.local.u32 	[%rd232+-8], %r568;
	ld.local.u32 	%r569, [%rd230+-12];
	st.local.u32 	[%rd232+-12], %r569;
	ld.local.u32 	%r570, [%rd230+-16];
	st.local.u32 	[%rd232+-16], %r570;
	ld.local.u32 	%r571, [%rd230+-20];
	st.local.u32 	[%rd232+-20], %r571;
	ld.local.u32 	%r572, [%rd230+-24];
	st.local.u32 	[%rd232+-24], %r572;
	ld.local.u32 	%r573, [%rd230+-28];
	st.local.u32 	[%rd232+-28], %r573;
	add.s32 	%r833, %r833, 8;
$L__BB0_63:
	setp.eq.s32 	%p43, %r79, 0;
	@%p43 bra 	$L__BB0_69;
	and.b32  	%r82, %r212, 3;
	setp.lt.u32 	%p44, %r79, 4;
	@%p44 bra 	$L__BB0_66;
	not.b32 	%r574, %r833;
	add.s32 	%r575, %r214, %r574;
	mul.wide.s32 	%rd233, %r575, 4;
	add.s64 	%rd234, %rd8, %rd233;
	ld.local.u32 	%r576, [%rd234];
	add.s32 	%r577, %r212, %r574;
	mul.wide.s32 	%rd235, %r577, 4;
	add.s64 	%rd236, %rd7, %rd235;
	st.local.u32 	[%rd236], %r576;
	ld.local.u32 	%r578, [%rd234+-4];
	st.local.u32 	[%rd236+-4], %r578;
	ld.local.u32 	%r579, [%rd234+-8];
	st.local.u32 	[%rd236+-8], %r579;
	ld.local.u32 	%r580, [%rd234+-12];
	st.local.u32 	[%rd236+-12], %r580;
	add.s32 	%r833, %r833, 4;
$L__BB0_66:
	setp.eq.s32 	%p45, %r82, 0;
	@%p45 bra 	$L__BB0_69;
	sub.s32 	%r838, %r71, %r833;
	sub.s32 	%r837, %r61, %r833;
	neg.s32 	%r836, %r82;
$L__BB0_68:
	.pragma "nounroll";
	mul.wide.s32 	%rd237, %r838, 4;
	add.s64 	%rd238, %rd7, %rd237;
	mul.wide.s32 	%rd239, %r837, 4;
	add.s64 	%rd240, %rd8, %rd239;
	ld.local.u32 	%r581, [%rd240];
	st.local.u32 	[%rd238], %r581;
	add.s32 	%r838, %r838, -1;
	add.s32 	%r837, %r837, -1;
	add.s32 	%r836, %r836, 1;
	setp.ne.s32 	%p46, %r836, 0;
	@%p46 bra 	$L__BB0_68;
$L__BB0_69:
	setp.lt.s32 	%p47, %r213, 1;
	@%p47 bra 	$L__BB0_82;
	add.s32 	%r94, %r213, -1;
	and.b32  	%r95, %r213, 15;
	setp.lt.u32 	%p48, %r94, 15;
	mov.b32 	%r845, 0;
	@%p48 bra 	$L__BB0_73;
	and.b32  	%r845, %r213, 2147483632;
	neg.s32 	%r842, %r845;
	mul.wide.u32 	%rd241, %r213, 4;
	add.s64 	%rd242, %rd241, %rd9;
	add.s64 	%rd324, %rd242, -32;
	mov.u32 	%r843, %r94;
	mov.u32 	%r844, %r61;
$L__BB0_72:
	.pragma "nounroll";
	mul.wide.s32 	%rd243, %r844, 4;
	add.s64 	%rd244, %rd8, %rd243;
	mul.wide.s32 	%rd245, %r843, 4;
	add.s64 	%rd246, %rd9, %rd245;
	ld.local.u32 	%r584, [%rd244];
	st.local.u32 	[%rd246], %r584;
	ld.local.u32 	%r585, [%rd244+-4];
	st.local.u32 	[%rd324+24], %r585;
	ld.local.u32 	%r586, [%rd244+-8];
	st.local.u32 	[%rd324+20], %r586;
	ld.local.u32 	%r587, [%rd244+-12];
	st.local.u32 	[%rd324+16], %r587;
	ld.local.u32 	%r588, [%rd244+-16];
	st.local.u32 	[%rd324+12], %r588;
	ld.local.u32 	%r589, [%rd244+-20];
	st.local.u32 	[%rd324+8], %r589;
	ld.local.u32 	%r590, [%rd244+-24];
	st.local.u32 	[%rd324+4], %r590;
	ld.local.u32 	%r591, [%rd244+-28];
	st.local.u32 	[%rd324], %r591;
	ld.local.u32 	%r592, [%rd244+-32];
	st.local.u32 	[%rd324+-4], %r592;
	ld.local.u32 	%r593, [%rd244+-36];
	st.local.u32 	[%rd324+-8], %r593;
	ld.local.u32 	%r594, [%rd244+-40];
	st.local.u32 	[%rd324+-12], %r594;
	ld.local.u32 	%r595, [%rd244+-44];
	st.local.u32 	[%rd324+-16], %r595;
	ld.local.u32 	%r596, [%rd244+-48];
	st.local.u32 	[%rd324+-20], %r596;
	ld.local.u32 	%r597, [%rd244+-52];
	st.local.u32 	[%rd324+-24], %r597;
	ld.local.u32 	%r598, [%rd244+-56];
	st.local.u32 	[%rd324+-28], %r598;
	ld.local.u32 	%r599, [%rd244+-60];
	st.local.u32 	[%rd324+-32], %r599;
	add.s32 	%r844, %r844, -16;
	add.s32 	%r843, %r843, -16;
	add.s32 	%r842, %r842, 16;
	add.s64 	%rd324, %rd324, -64;
	setp.ne.s32 	%p49, %r842, 0;
	@%p49 bra 	$L__BB0_72;
$L__BB0_73:
	setp.eq.s32 	%p50, %r95, 0;
	@%p50 bra 	$L__BB0_82;
	and.b32  	%r112, %r213, 7;
	setp.lt.u32 	%p51, %r95, 8;
	@%p51 bra 	$L__BB0_76;
	not.b32 	%r600, %r845;
	add.s32 	%r601, %r214, %r600;
	mul.wide.s32 	%rd247, %r601, 4;
	add.s64 	%rd248, %rd8, %rd247;
	ld.local.u32 	%r602, [%rd248];
	add.s32 	%r603, %r213, %r600;
	mul.wide.s32 	%rd249, %r603, 4;
	add.s64 	%rd250, %rd9, %rd249;
	st.local.u32 	[%rd250], %r602;
	ld.local.u32 	%r604, [%rd248+-4];
	st.local.u32 	[%rd250+-4], %r604;
	ld.local.u32 	%r605, [%rd248+-8];
	st.local.u32 	[%rd250+-8], %r605;
	ld.local.u32 	%r606, [%rd248+-12];
	st.local.u32 	[%rd250+-12], %r606;
	ld.local.u32 	%r607, [%rd248+-16];
	st.local.u32 	[%rd250+-16], %r607;
	ld.local.u32 	%r608, [%rd248+-20];
	st.local.u32 	[%rd250+-20], %r608;
	ld.local.u32 	%r609, [%rd248+-24];
	st.local.u32 	[%rd250+-24], %r609;
	ld.local.u32 	%r610, [%rd248+-28];
	st.local.u32 	[%rd250+-28], %r610;
	add.s32 	%r845, %r845, 8;
$L__BB0_76:
	setp.eq.s32 	%p52, %r112, 0;
	@%p52 bra 	$L__BB0_82;
	and.b32  	%r115, %r213, 3;
	setp.lt.u32 	%p53, %r112, 4;
	@%p53 bra 	$L__BB0_79;
	not.b32 	%r611, %r845;
	add.s32 	%r612, %r214, %r611;
	mul.wide.s32 	%rd251, %r612, 4;
	add.s64 	%rd252, %rd8, %rd251;
	ld.local.u32 	%r613, [%rd252];
	add.s32 	%r614, %r213, %r611;
	mul.wide.s32 	%rd253, %r614, 4;
	add.s64 	%rd254, %rd9, %rd253;
	st.local.u32 	[%rd254], %r613;
	ld.local.u32 	%r615, [%rd252+-4];
	st.local.u32 	[%rd254+-4], %r615;
	ld.local.u32 	%r616, [%rd252+-8];
	st.local.u32 	[%rd254+-8], %r616;
	ld.local.u32 	%r617, [%rd252+-12];
	st.local.u32 	[%rd254+-12], %r617;
	add.s32 	%r845, %r845, 4;
$L__BB0_79:
	setp.eq.s32 	%p54, %r115, 0;
	@%p54 bra 	$L__BB0_82;
	sub.s32 	%r850, %r94, %r845;
	sub.s32 	%r849, %r61, %r845;
	neg.s32 	%r848, %r115;
$L__BB0_81:
	.pragma "nounroll";
	mul.wide.s32 	%rd255, %r850, 4;
	add.s64 	%rd256, %rd9, %rd255;
	mul.wide.s32 	%rd257, %r849, 4;
	add.s64 	%rd258, %rd8, %rd257;
	ld.local.u32 	%r618, [%rd258];
	st.local.u32 	[%rd256], %r618;
	add.s32 	%r850, %r850, -1;
	add.s32 	%r849, %r849, -1;
	add.s32 	%r848, %r848, 1;
	setp.ne.s32 	%p55, %r848, 0;
	@%p55 bra 	$L__BB0_81;
$L__BB0_82:
	setp.lt.s32 	%p56, %r212, 1;
	mul.wide.s32 	%rd259, %r212, 4;
	add.s64 	%rd260, %rd7, %rd259;
	mov.b32 	%r866, 0;
	st.local.u32 	[%rd260+-4], %r866;
	@%p56 bra 	$L__BB0_95;
	add.s32 	%r127, %r212, -1;
	and.b32  	%r128, %r212, 15;
	setp.lt.u32 	%p57, %r127, 15;
	mov.b32 	%r858, 0;
	mov.u32 	%r866, %r858;
	@%p57 bra 	$L__BB0_86;
	and.b32  	%r858, %r212, 2147483632;
	neg.s32 	%r852, %r858;
	add.s64 	%rd325, %rd7, 32;
	add.s64 	%rd55, %rd5, -28;
	mov.b32 	%r866, 0;
	mov.u32 	%r851, %r127;
$L__BB0_85:
	.pragma "nounroll";
	mul.wide.s32 	%rd261, %r851, 4;
	add.s64 	%rd262, %rd55, %rd261;
	ld.local.v4.u32 	{%r623, %r624, %r625, %r626}, [%rd325+-32];
	ld.local.u32 	%r627, [%rd262+28];
	mad.lo.s32 	%r628, %r627, %r623, %r866;
	ld.local.u32 	%r629, [%rd262+24];
	mad.lo.s32 	%r630, %r629, %r624, %r628;
	ld.local.u32 	%r631, [%rd262+20];
	mad.lo.s32 	%r632, %r631, %r625, %r630;
	ld.local.u32 	%r633, [%rd262+16];
	mad.lo.s32 	%r634, %r633, %r626, %r632;
	ld.local.v4.u32 	{%r635, %r636, %r637, %r638}, [%rd325+-16];
	ld.local.u32 	%r639, [%rd262+12];
	mad.lo.s32 	%r640, %r639, %r635, %r634;
	ld.local.u32 	%r641, [%rd262+8];
	mad.lo.s32 	%r642, %r641, %r636, %r640;
	ld.local.u32 	%r643, [%rd262+4];
	mad.lo.s32 	%r644, %r643, %r637, %r642;
	ld.local.u32 	%r645, [%rd262];
	mad.lo.s32 	%r646, %r645, %r638, %r644;
	ld.local.v4.u32 	{%r647, %r648, %r649, %r650}, [%rd325];
	ld.local.u32 	%r651, [%rd262+-4];
	mad.lo.s32 	%r652, %r651, %r647, %r646;
	ld.local.u32 	%r653, [%rd262+-8];
	mad.lo.s32 	%r654, %r653, %r648, %r652;
	ld.local.u32 	%r655, [%rd262+-12];
	mad.lo.s32 	%r656, %r655, %r649, %r654;
	ld.local.u32 	%r657, [%rd262+-16];
	mad.lo.s32 	%r658, %r657, %r650, %r656;
	ld.local.v4.u32 	{%r659, %r660, %r661, %r662}, [%rd325+16];
	ld.local.u32 	%r663, [%rd262+-20];
	mad.lo.s32 	%r664, %r663, %r659, %r658;
	ld.local.u32 	%r665, [%rd262+-24];
	mad.lo.s32 	%r666, %r665, %r660, %r664;
	ld.local.u32 	%r667, [%rd262+-28];
	mad.lo.s32 	%r668, %r667, %r661, %r666;
	ld.local.u32 	%r669, [%rd262+-32];
	mad.lo.s32 	%r866, %r669, %r662, %r668;
	add.s32 	%r852, %r852, 16;
	add.s64 	%rd325, %rd325, 64;
	add.s32 	%r851, %r851, -16;
	setp.ne.s32 	%p58, %r852, 0;
	@%p58 bra 	$L__BB0_85;
$L__BB0_86:
	setp.eq.s32 	%p59, %r128, 0;
	@%p59 bra 	$L__BB0_95;
	and.b32  	%r140, %r212, 7;
	setp.lt.u32 	%p60, %r128, 8;
	@%p60 bra 	$L__BB0_89;
	mul.wide.u32 	%rd263, %r858, 4;
	add.s64 	%rd264, %rd7, %rd263;
	ld.local.u32 	%r671, [%rd264];
	not.b32 	%r672, %r858;
	add.s32 	%r673, %r212, %r672;
	mul.wide.s32 	%rd265, %r673, 4;
	add.s64 	%rd266, %rd5, %rd265;
	ld.local.u32 	%r674, [%rd266];
	mad.lo.s32 	%r675, %r674, %r671, %r866;
	ld.local.u32 	%r676, [%rd264+4];
	ld.local.u32 	%r677, [%rd266+-4];
	mad.lo.s32 	%r678, %r677, %r676, %r675;
	ld.local.u32 	%r679, [%rd264+8];
	ld.local.u32 	%r680, [%rd266+-8];
	mad.lo.s32 	%r681, %r680, %r679, %r678;
	ld.local.u32 	%r682, [%rd264+12];
	ld.local.u32 	%r683, [%rd266+-12];
	mad.lo.s32 	%r684, %r683, %r682, %r681;
	ld.local.u32 	%r685, [%rd264+16];
	ld.local.u32 	%r686, [%rd266+-16];
	mad.lo.s32 	%r687, %r686, %r685, %r684;
	ld.local.u32 	%r688, [%rd264+20];
	ld.local.u32 	%r689, [%rd266+-20];
	mad.lo.s32 	%r690, %r689, %r688, %r687;
	ld.local.u32 	%r691, [%rd264+24];
	ld.local.u32 	%r692, [%rd266+-24];
	mad.lo.s32 	%r693, %r692, %r691, %r690;
	ld.local.u32 	%r694, [%rd264+28];
	ld.local.u32 	%r695, [%rd266+-28];
	mad.lo.s32 	%r866, %r695, %r694, %r693;
	add.s32 	%r858, %r858, 8;
$L__BB0_89:
	setp.eq.s32 	%p61, %r140, 0;
	@%p61 bra 	$L__BB0_95;
	and.b32  	%r146, %r212, 3;
	setp.lt.u32 	%p62, %r140, 4;
	@%p62 bra 	$L__BB0_92;
	mul.wide.u32 	%rd267, %r858, 4;
	add.s64 	%rd268, %rd7, %rd267;
	ld.local.u32 	%r697, [%rd268];
	not.b32 	%r698, %r858;
	add.s32 	%r699, %r212, %r698;
	mul.wide.s32 	%rd269, %r699, 4;
	add.s64 	%rd270, %rd5, %rd269;
	ld.local.u32 	%r700, [%rd270];
	mad.lo.s32 	%r701, %r700, %r697, %r866;
	ld.local.u32 	%r702, [%rd268+4];
	ld.local.u32 	%r703, [%rd270+-4];
	mad.lo.s32 	%r704, %r703, %r702, %r701;
	ld.local.u32 	%r705, [%rd268+8];
	ld.local.u32 	%r706, [%rd270+-8];
	mad.lo.s32 	%r707, %r706, %r705, %r704;
	ld.local.u32 	%r708, [%rd268+12];
	ld.local.u32 	%r709, [%rd270+-12];
	mad.lo.s32 	%r866, %r709, %r708, %r707;
	add.s32 	%r858, %r858, 4;
$L__BB0_92:
	setp.eq.s32 	%p63, %r146, 0;
	@%p63 bra 	$L__BB0_95;
	sub.s32 	%r864, %r127, %r858;
	mul.wide.u32 	%rd271, %r858, 4;
	add.s64 	%rd326, %rd7, %rd271;
	neg.s32 	%r863, %r146;
$L__BB0_94:
	.pragma "nounroll";
	mul.wide.s32 	%rd272, %r864, 4;
	add.s64 	%rd273, %rd5, %rd272;
	ld.local.u32 	%r710, [%rd326];
	ld.local.u32 	%r711, [%rd273];
	mad.lo.s32 	%r866, %r711, %r710, %r866;
	add.s32 	%r864, %r864, -1;
	add.s64 	%rd326, %rd326, 4;
	add.s32 	%r863, %r863, 1;
	setp.ne.s32 	%p64, %r863, 0;
	@%p64 bra 	$L__BB0_94;
$L__BB0_95:
	setp.lt.s32 	%p65, %r213, 1;
	mul.wide.s32 	%rd274, %r213, 4;
	add.s64 	%rd275, %rd9, %rd274;
	mov.b32 	%r879, 0;
	st.local.u32 	[%rd275+-8], %r879;
	@%p65 bra 	$L__BB0_108;
	add.s32 	%r161, %r213, -1;
	and.b32  	%r162, %r213, 15;
	setp.lt.u32 	%p66, %r161, 15;
	mov.b32 	%r868, 0;
	mov.u32 	%r879, %r868;
	@%p66 bra 	$L__BB0_99;
	and.b32  	%r868, %r213, 2147483632;
	neg.s32 	%r881, %r868;
	add.s64 	%rd328, %rd9, 32;
	add.s64 	%rd62, %rd6, -28;
	mov.b32 	%r879, 0;
	mov.u32 	%r880, %r161;
$L__BB0_98:
	.pragma "nounroll";
	mul.wide.s32 	%rd276, %r880, 4;
	add.s64 	%rd277, %rd62, %rd276;
	ld.local.v4.u32 	{%r716, %r717, %r718, %r719}, [%rd328+-32];
	ld.local.u32 	%r720, [%rd277+28];
	mad.lo.s32 	%r721, %r720, %r716, %r879;
	ld.local.u32 	%r722, [%rd277+24];
	mad.lo.s32 	%r723, %r722, %r717, %r721;
	ld.local.u32 	%r724, [%rd277+20];
	mad.lo.s32 	%r725, %r724, %r718, %r723;
	ld.local.u32 	%r726, [%rd277+16];
	mad.lo.s32 	%r727, %r726, %r719, %r725;
	ld.local.v4.u32 	{%r728, %r729, %r730, %r731}, [%rd328+-16];
	ld.local.u32 	%r732, [%rd277+12];
	mad.lo.s32 	%r733, %r732, %r728, %r727;
	ld.local.u32 	%r734, [%rd277+8];
	mad.lo.s32 	%r735, %r734, %r729, %r733;
	ld.local.u32 	%r736, [%rd277+4];
	mad.lo.s32 	%r737, %r736, %r730, %r735;
	ld.local.u32 	%r738, [%rd277];
	mad.lo.s32 	%r739, %r738, %r731, %r737;
	ld.local.v4.u32 	{%r740, %r741, %r742, %r743}, [%rd328];
	ld.local.u32 	%r744, [%rd277+-4];
	mad.lo.s32 	%r745, %r744, %r740, %r739;
	ld.local.u32 	%r746, [%rd277+-8];
	mad.lo.s32 	%r747, %r746, %r741, %r745;
	ld.local.u32 	%r748, [%rd277+-12];
	mad.lo.s32 	%r749, %r748, %r742, %r747;
	ld.local.u32 	%r750, [%rd277+-16];
	mad.lo.s32 	%r751, %r750, %r743, %r749;
	ld.local.v4.u32 	{%r752, %r753, %r754, %r755}, [%rd328+16];
	ld.local.u32 	%r756, [%rd277+-20];
	mad.lo.s32 	%r757, %r756, %r752, %r751;
	ld.local.u32 	%r758, [%rd277+-24];
	mad.lo.s32 	%r759, %r758, %r753, %r757;
	ld.local.u32 	%r760, [%rd277+-28];
	mad.lo.s32 	%r761, %r760, %r754, %r759;
	ld.local.u32 	%r762, [%rd277+-32];
	mad.lo.s32 	%r879, %r762, %r755, %r761;
	add.s32 	%r881, %r881, 16;
	add.s64 	%rd328, %rd328, 64;
	add.s32 	%r880, %r880, -16;
	setp.eq.s32 	%p67, %r881, 0;
	@%p67 bra 	$L__BB0_99;
	bra.uni 	$L__BB0_98;
$L__BB0_99:
	setp.eq.s32 	%p68, %r162, 0;
	@%p68 bra 	$L__BB0_108;
	and.b32  	%r168, %r213, 7;
	setp.lt.u32 	%p69, %r162, 8;
	@%p69 bra 	$L__BB0_102;
	mul.wide.u32 	%rd278, %r868, 4;
	add.s64 	%rd279, %rd9, %rd278;
	ld.local.u32 	%r764, [%rd279];
	not.b32 	%r765, %r868;
	add.s32 	%r766, %r213, %r765;
	mul.wide.s32 	%rd280, %r766, 4;
	add.s64 	%rd281, %rd6, %rd280;
	ld.local.u32 	%r767, [%rd281];
	mad.lo.s32 	%r768, %r767, %r764, %r879;
	ld.local.u32 	%r769, [%rd279+4];
	ld.local.u32 	%r770, [%rd281+-4];
	mad.lo.s32 	%r771, %r770, %r769, %r768;
	ld.local.u32 	%r772, [%rd279+8];
	ld.local.u32 	%r773, [%rd281+-8];
	mad.lo.s32 	%r774, %r773, %r772, %r771;
	ld.local.u32 	%r775, [%rd279+12];
	ld.local.u32 	%r776, [%rd281+-12];
	mad.lo.s32 	%r777, %r776, %r775, %r774;
	ld.local.u32 	%r778, [%rd279+16];
	ld.local.u32 	%r779, [%rd281+-16];
	mad.lo.s32 	%r780, %r779, %r778, %r777;
	ld.local.u32 	%r781, [%rd279+20];
	ld.local.u32 	%r782, [%rd281+-20];
	mad.lo.s32 	%r783, %r782, %r781, %r780;
	ld.local.u32 	%r784, [%rd279+24];
	ld.local.u32 	%r785, [%rd281+-24];
	mad.lo.s32 	%r786, %r785, %r784, %r783;
	ld.local.u32 	%r787, [%rd279+28];
	ld.local.u32 	%r788, [%rd281+-28];
	mad.lo.s32 	%r879, %r788, %r787, %r786;
	add.s32 	%r868, %r868, 8;
$L__BB0_102:
	setp.eq.s32 	%p70, %r168, 0;
	@%p70 bra 	$L__BB0_108;
	and.b32  	%r174, %r213, 3;
	setp.lt.u32 	%p71, %r168, 4;
	@%p71 bra 	$L__BB0_105;
	mul.wide.u32 	%rd282, %r868, 4;
	add.s64 	%rd283, %rd9, %rd282;
	ld.local.u32 	%r790, [%rd283];
	not.b32 	%r791, %r868;
	add.s32 	%r792, %r213, %r791;
	mul.wide.s32 	%rd284, %r792, 4;
	add.s64 	%rd285, %rd6, %rd284;
	ld.local.u32 	%r793, [%rd285];
	mad.lo.s32 	%r794, %r793, %r790, %r879;
	ld.local.u32 	%r795, [%rd283+4];
	ld.local.u32 	%r796, [%rd285+-4];
	mad.lo.s32 	%r797, %r796, %r795, %r794;
	ld.local.u32 	%r798, [%rd283+8];
	ld.local.u32 	%r799, [%rd285+-8];
	mad.lo.s32 	%r800, %r799, %r798, %r797;
	ld.local.u32 	%r801, [%rd283+12];
	ld.local.u32 	%r802, [%rd285+-12];
	mad.lo.s32 	%r879, %r802, %r801, %r800;
	add.s32 	%r868, %r868, 4;
$L__BB0_105:
	setp.eq.s32 	%p72, %r174, 0;
	@%p72 bra 	$L__BB0_108;
	sub.s32 	%r877, %r161, %r868;
	mul.wide.u32 	%rd286, %r868, 4;
	add.s64 	%rd327, %rd9, %rd286;
	neg.s32 	%r876, %r174;
$L__BB0_107:
	.pragma "nounroll";
	mul.wide.s32 	%rd287, %r877, 4;
	add.s64 	%rd288, %rd6, %rd287;
	ld.local.u32 	%r803, [%rd327];
	ld.local.u32 	%r804, [%rd288];
	mad.lo.s32 	%r879, %r804, %r803, %r879;
	add.s32 	%r877, %r877, -1;
	add.s64 	%rd327, %rd327, 4;
	add.s32 	%r876, %r876, 1;
	setp.ne.s32 	%p73, %r876, 0;
	@%p73 bra 	$L__BB0_107;
$L__BB0_108:
	mul.wide.s32 	%rd289, %r212, 8;
	add.s64 	%rd290, %rd4, %rd289;
	ld.global.u64 	%rd66, [%rd290+-8];
	setp.lt.s64 	%p74, %rd66, 1;
	mov.f32 	%f29, 0f00000000;
	@%p74 bra 	$L__BB0_115;
	ld.param.u64 	%rd310, [_Z14tensorMatmulNdPfPliS_S0_iS_S0_ii_param_0];
	cvta.to.global.u64 	%rd67, %rd310;
	ld.local.u32 	%r189, [%rd5];
	ld.local.u32 	%r190, [%rd6+4];
	and.b64  	%rd330, %rd66, 3;
	setp.lt.u64 	%p75, %rd66, 4;
	mov.f32 	%f29, 0f00000000;
	mov.b32 	%r886, 0;
	@%p75 bra 	$L__BB0_112;
	and.b64  	%rd329, %rd66, 9223372036854775804;
	shl.b32 	%r191, %r189, 2;
	shl.b32 	%r192, %r190, 2;
	mov.f32 	%f29, 0f00000000;
	mov.b32 	%r886, 0;
	mov.u32 	%r883, %r879;
	mov.u32 	%r884, %r866;
$L__BB0_111:
	mul.wide.s32 	%rd291, %r884, 4;
	add.s64 	%rd292, %rd67, %rd291;
	ld.global.f32 	%f12, [%rd292];
	mul.wide.s32 	%rd293, %r883, 4;
	add.s64 	%rd294, %rd3, %rd293;
	ld.global.f32 	%f13, [%rd294];
	fma.rn.f32 	%f14, %f12, %f13, %f29;
	mul.wide.s32 	%rd295, %r189, 4;
	add.s64 	%rd296, %rd292, %rd295;
	ld.global.f32 	%f15, [%rd296];
	mul.wide.s32 	%rd297, %r190, 4;
	add.s64 	%rd298, %rd294, %rd297;
	ld.global.f32 	%f16, [%rd298];
	fma.rn.f32 	%f17, %f15, %f16, %f14;
	add.s64 	%rd299, %rd296, %rd295;
	ld.global.f32 	%f18, [%rd299];
	add.s64 	%rd300, %rd298, %rd297;
	ld.global.f32 	%f19, [%rd300];
	fma.rn.f32 	%f20, %f18, %f19, %f17;
	add.s64 	%rd301, %rd299, %rd295;
	ld.global.f32 	%f21, [%rd301];
	add.s64 	%rd302, %rd300, %rd297;
	ld.global.f32 	%f22, [%rd302];
	fma.rn.f32 	%f29, %f21, %f22, %f20;
	add.s32 	%r886, %r886, 4;
	add.s32 	%r884, %r884, %r191;
	add.s32 	%r883, %r883, %r192;
	add.s64 	%rd329, %rd329, -4;
	setp.ne.s64 	%p76, %rd329, 0;
	@%p76 bra 	$L__BB0_111;
$L__BB0_112:
	setp.eq.s64 	%p77, %rd330, 0;
	@%p77 bra 	$L__BB0_115;
	mad.lo.s32 	%r888, %r886, %r190, %r879;
	mad.lo.s32 	%r887, %r886, %r189, %r866;
$L__BB0_114:
	.pragma "nounroll";
	mul.wide.s32 	%rd303, %r887, 4;
	add.s64 	%rd304, %rd67, %rd303;
	ld.global.f32 	%f23, [%rd304];
	mul.wide.s32 	%rd305, %r888, 4;
	add.s64 	%rd306, %rd3, %rd305;
	ld.global.f32 	%f24, [%rd306];
	fma.rn.f32 	%f29, %f23, %f24, %f29;
	add.s32 	%r888, %r888, %r190;
	add.s32 	%r887, %r887, %r189;
	add.s64 	%rd330, %rd330, -1;
	setp.ne.s64 	%p78, %rd330, 0;
	@%p78 bra 	$L__BB0_114;
$L__BB0_115:
	ld.param.u64 	%rd311, [_Z14tensorMatmulNdPfPliS_S0_iS_S0_ii_param_6];
	cvta.to.global.u64 	%rd307, %rd311;
	shl.b64 	%rd308, %rd10, 2;
	add.s64 	%rd309, %rd307, %rd308;
	st.global.f32 	[%rd309], %f29;
$L__BB0_116:
	ret;

}


// ===== COMPILED SASS (sm_100) =====

	.target	sm_100

	.elftype	@"ET_EXEC"


//--------------------- .note.nv.tkinfo           --------------------------
	.section	.note.nv.tkinfo,"",@"SHT_NOTE"
	.sectionflags	@"SHF_NOTE_NV_TKINFO"
	.tkinfo
        /*0018*/ 	.word	0x00000002
        /*0030*/ 	.string	""
        /*0030*/ 	.string	"ptxas"
        /*0030*/ 	.string	"Cuda compilation tools, release 13.0, V13.0.88"
        /*0030*/ 	.string	"Build cuda_13.0.r13.0/compiler.36424714_0"
        /*0030*/ 	.string	"-arch sm_100 -m 64 "



//--------------------- .note.nv.cuinfo           --------------------------
	.section	.note.nv.cuinfo,"",@"SHT_NOTE"
	.sectionflags	@"SHF_NOTE_NV_CUINFO"
        /*0018*/ 	.short	0x0002
        /*001a*/ 	.short	0x0064
        /*001c*/ 	.short	0x0082
	.zero		2


//--------------------- .nv.info                  --------------------------
	.section	.nv.info,"",@"SHT_CUDA_INFO"
	.align	4


	//----- nvinfo : EIATTR_REGCOUNT
	.align		4
        /*0000*/ 	.byte	0x04, 0x2f
        /*0002*/ 	.short	(.L_1 - .L_0)
	.align		4
.L_0:
        /*0004*/ 	.word	index@(_Z14tensorMatmulNdPfPliS_S0_iS_S0_ii)
        /*0008*/ 	.word	0x00000020


	//----- nvinfo : EIATTR_FRAME_SIZE
	.align		4
.L_1:
        /*000c*/ 	.byte	0x04, 0x11
        /*000e*/ 	.short	(.L_3 - .L_2)
	.align		4
.L_2:
        /*0010*/ 	.word	index@(_Z14tensorMatmulNdPfPliS_S0_iS_S0_ii)
        /*0014*/ 	.word	0x00000050


	//----- nvinfo : EIATTR_MIN_STACK_SIZE
	.align		4
.L_3:
        /*0018*/ 	.byte	0x04, 0x12
        /*001a*/ 	.short	(.L_5 - .L_4)
	.align		4
.L_4:
        /*001c*/ 	.word	index@(_Z14tensorMatmulNdPfPliS_S0_iS_S0_ii)
        /*0020*/ 	.word	0x00000050
.L_5:


//--------------------- .nv.compat                --------------------------
	.section	.nv.compat,"",@"SHT_CUDA_COMPAT_INFO"
	.align	4
        /*0000*/ 	.byte	0x02, 0x09, 0x00, 0x00, 0x02, 0x02, 0x01, 0x00, 0x02, 0x05, 0x05, 0x00, 0x03, 0x07, 0x01, 0x01
        /*0010*/ 	.byte	0x02, 0x03, 0x00, 0x00, 0x02, 0x06, 0x01, 0x00, 0x04, 0x0b, 0x08, 0x00, 0x09, 0x00, 0x00, 0x00
        /*0020*/ 	.byte	0x00, 0x00, 0x00, 0x00


//--------------------- .nv.info._Z14tensorMatmulNdPfPliS_S0_iS_S0_ii --------------------------
	.section	.nv.info._Z14tensorMatmulNdPfPliS_S0_iS_S0_ii,"",@"SHT_CUDA_INFO"
	.sectionflags	@""
	.align	4


	//----- nvinfo : EIATTR_CUDA_API_VERSION
	.align		4
        /*0000*/ 	.byte	0x04, 0x37
        /*0002*/ 	.short	(.L_7 - .L_6)
.L_6:
        /*0004*/ 	.word	0x00000082


	//----- nvinfo : EIATTR_KPARAM_INFO
	.align		4
.L_7:
        /*0008*/ 	.byte	0x04, 0x17
        /*000a*/ 	.short	(.L_9 - .L_8)
.L_8:
        /*000c*/ 	.word	0x00000000
        /*0010*/ 	.short	0x0009
        /*0012*/ 	.short	0x0044
        /*0014*/ 	.byte	0x00, 0xf0, 0x11, 0x00


	//----- nvinfo : EIATTR_KPARAM_INFO
	.align		4
.L_9:
        /*0018*/ 	.byte	0x04, 0x17
        /*001a*/ 	.short	(.L_11 - .L_10)
.L_10:
        /*001c*/ 	.word	0x00000000
        /*0020*/ 	.short	0x0008
        /*0022*/ 	.short	0x0040
        /*0024*/ 	.byte	0x00, 0xf0, 0x11, 0x00


	//----- nvinfo : EIATTR_KPARAM_INFO
	.align		4
.L_11:
        /*0028*/ 	.byte	0x04, 0x17
        /*002a*/ 	.short	(.L_13 - .L_12)
.L_12:
        /*002c*/ 	.word	0x00000000
        /*0030*/ 	.short	0x0007
        /*0032*/ 	.short	0x0038
        /*0034*/ 	.byte	0x00, 0xf5, 0x21, 0x00


	//----- nvinfo : EIATTR_KPARAM_INFO
	.align		4
.L_13:
        /*0038*/ 	.byte	0x04, 0x17
        /*003a*/ 	.short	(.L_15 - .L_14)
.L_14:
        /*003c*/ 	.word	0x00000000
        /*0040*/ 	.short	0x0006
        /*0042*/ 	.short	0x0030
        /*0044*/ 	.byte	0x00, 0xf5, 0x21, 0x00


	//----- nvinfo : EIATTR_KPARAM_INFO
	.align		4
.L_15:
        /*0048*/ 	.byte	0x04, 0x17
        /*004a*/ 	.short	(.L_17 - .L_16)
.L_16:
        /*004c*/ 	.word	0x00000000
        /*0050*/ 	.short	0x0005
        /*0052*/ 	.short	0x0028
        /*0054*/ 	.byte	0x00, 0xf0, 0x11, 0x00


	//----- nvinfo : EIATTR_KPARAM_INFO
	.align		4
.L_17:
        /*0058*/ 	.byte	0x04, 0x17
        /*005a*/ 	.short	(.L_19 - .L_18)
.L_18:
        /*005c*/ 	.word	0x00000000
        /*0060*/ 	.short	0x0004
        /*0062*/ 	.short	0x0020
        /*0064*/ 	.byte	0x00, 0xf5, 0x21, 0x00


	//----- nvinfo : EIATTR_KPARAM_INFO
	.align		4
.L_19:
        /*0068*/ 	.byte	0x04, 0x17
        /*006a*/ 	.short	(.L_21 - .L_20)
.L_20:
        /*006c*/ 	.word	0x00000000
        /*0070*/ 	.short	0x0003
        /*0072*/ 	.short	0x0018
        /*0074*/ 	.byte	0x00, 0xf5, 0x21, 0x00


	//----- nvinfo : EIATTR_KPARAM_INFO
	.align		4
.L_21:
        /*0078*/ 	.byte	0x04, 0x17
        /*007a*/ 	.short	(.L_23 - .L_22)
.L_22:
        /*007c*/ 	.word	0x00000000
        /*0080*/ 	.short	0x0002
        /*0082*/ 	.short	0x0010
        /*0084*/ 	.byte	0x00, 0xf0, 0x11, 0x00


	//----- nvinfo : EIATTR_KPARAM_INFO
	.align		4
.L_23:
        /*0088*/ 	.byte	0x04, 0x17
        /*008a*/ 	.short	(.L_25 - .L_24)
.L_24:
        /*008c*/ 	.word	0x00000000
        /*0090*/ 	.short	0x0001
        /*0092*/ 	.short	0x0008
        /*0094*/ 	.byte	0x00, 0xf5, 0x21, 0x00


	//----- nvinfo : EIATTR_KPARAM_INFO
	.align		4
.L_25:
        /*0098*/ 	.byte	0x04, 0x17
        /*009a*/ 	.short	(.L_27 - .L_26)
.L_26:
        /*009c*/ 	.word	0x00000000
        /*00a0*/ 	.short	0x0000
        /*00a2*/ 	.short	0x0000
        /*00a4*/ 	.byte	0x00, 0xf5, 0x21, 0x00


	//----- nvinfo : EIATTR_SPARSE_MMA_MASK
	.align		4
.L_27:
        /*00a8*/ 	.byte	0x03, 0x50
        /*00aa*/ 	.short	0x0000


	//----- nvinfo : EIATTR_MAXREG_COUNT
	.align		4
        /*00ac*/ 	.byte	0x03, 0x1b
        /*00ae*/ 	.short	0x00ff


	//----- nvinfo : EIATTR_MERCURY_ISA_VERSION
	.align		4
        /*00b0*/ 	.byte	0x03, 0x5f
        /*00b2*/ 	.short	0x0101


	//----- nvinfo : EIATTR_VRC_CTA_INIT_COUNT
	.align		4
        /*00b4*/ 	.byte	0x02, 0x4a
	.zero		1
	.zero		1


	//----- nvinfo : EIATTR_EXIT_INSTR_OFFSETS
	.align		4
        /*00b8*/ 	.byte	0x04, 0x1c
        /*00ba*/ 	.short	(.L_29 - .L_28)


	//   ....[0]....
.L_28:
        /*00bc*/ 	.word	0x000000a0


	//   ....[1]....
        /*00c0*/ 	.word	0x00008d40


	//----- nvinfo : EIATTR_CBANK_PARAM_SIZE
	.align		4
.L_29:
        /*00c4*/ 	.byte	0x03, 0x19
        /*00c6*/ 	.short	0x0048


	//----- nvinfo : EIATTR_PARAM_CBANK
	.align		4
        /*00c8*/ 	.byte	0x04, 0x0a
        /*00ca*/ 	.short	(.L_31 - .L_30)
	.align		4
.L_30:
        /*00cc*/ 	.word	index@(.nv.constant0._Z14tensorMatmulNdPfPliS_S0_iS_S0_ii)
        /*00d0*/ 	.short	0x0380
        /*00d2*/ 	.short	0x0048


	//----- nvinfo : EIATTR_SW_WAR
	.align		4
.L_31:
        /*00d4*/ 	.byte	0x04, 0x36
        /*00d6*/ 	.short	(.L_33 - .L_32)
.L_32:
        /*00d8*/ 	.word	0x00000008
.L_33:


//--------------------- .nv.callgraph             --------------------------
	.section	.nv.callgraph,"",@"SHT_CUDA_CALLGRAPH"
	.align	4
	.sectionentsize	8
	.align		4
        /*0000*/ 	.word	0x00000000
	.align		4
        /*0004*/ 	.word	0xffffffff
	.align		4
        /*0008*/ 	.word	0x00000000
	.align		4
        /*000c*/ 	.word	0xfffffffe
	.align		4
        /*0010*/ 	.word	0x00000000
	.align		4
        /*0014*/ 	.word	0xfffffffd
	.align		4
        /*0018*/ 	.word	0x00000000
	.align		4
        /*001c*/ 	.word	0xfffffffc


//--------------------- .text._Z14tensorMatmulNdPfPliS_S0_iS_S0_ii --------------------------
	.section	.text._Z14tensorMatmulNdPfPliS_S0_iS_S0_ii,"ax",@progbits
	.align	128
        .global         _Z14tensorMatmulNdPfPliS_S0_iS_S0_ii
        .type           _Z14tensorMatmulNdPfPliS_S0_iS_S0_ii,@function
        .size           _Z14tensorMatmulNdPfPliS_S0_iS_S0_ii,(.L_x_56 - _Z14tensorMatmulNdPfPliS_S0_iS_S0_ii)
        .other          _Z14tensorMatmulNdPfPliS_S0_iS_S0_ii,@"STO_CUDA_ENTRY STV_DEFAULT"
_Z14tensorMatmulNdPfPliS_S0_iS_S0_ii:
.text._Z14tensorMatmulNdPfPliS_S0_iS_S0_ii:
[----:B------:R-:W0:Y:S01]  /*0000*/  LDC R1, c[0x0][0x37c] ;  /* 0x0000df00ff017b82 */ /* 0x000e220000000800 */
[----:B------:R-:W1:Y:S01]  /*0010*/  S2R R3, SR_CTAID.X ;  /* 0x0000000000037919 */ /* 0x000e620000002500 */
[----:B------:R-:W1:Y:S01]  /*0020*/  LDCU UR4, c[0x0][0x360] ;  /* 0x00006c00ff0477ac */ /* 0x000e620008000800 */
[----:B0-----:R-:W-:Y:S01]  /*0030*/  VIADD R1, R1, 0xffffffb0 ;  /* 0xffffffb001017836 */ /* 0x001fe20000000000 */
[----:B------:R-:W1:Y:S01]  /*0040*/  S2R R0, SR_TID.X ;  /* 0x0000000000007919 */ /* 0x000e620000002100 */
[----:B------:R-:W0:Y:S01]  /*0050*/  LDCU UR5, c[0x0][0x3c4] ;  /* 0x00007880ff0577ac */ /* 0x000e220008000800 */
[----:B-1----:R-:W-:Y:S01]  /*0060*/  IMAD R3, R3, UR4, R0 ;  /* 0x0000000403037c24 */ /* 0x002fe2000f8e0200 */
[----:B0-----:R-:W-:-:S04]  /*0070*/  USHF.R.S32.HI UR4, URZ, 0x1f, UR5 ;  /* 0x0000001fff047899 */ /* 0x001fc80008011405 */
[----:B------:R-:W-:-:S04]  /*0080*/  ISETP.GE.U32.AND P0, PT, R3, UR5, PT ;  /* 0x0000000503007c0c */ /* 0x000fc8000bf06070 */
[----:B------:R-:W-:-:S13]  /*0090*/  ISETP.GE.AND.EX P0, PT, RZ, UR4, PT, P0 ;  /* 0x00000004ff007c0c */ /* 0x000fda000bf06300 */
[----:B------:R-:W-:Y:S05]  /*00a0*/  @P0 EXIT ;  /* 0x000000000000094d */ /* 0x000fea0003800000 */
[----:B------:R-:W0:Y:S01]  /*00b0*/  LDCU UR7, c[0x0][0x390] ;  /* 0x00007200ff0777ac */ /* 0x000e220008000800 */
[----:B------:R-:W-:Y:S02]  /*00c0*/  HFMA2 R5, -RZ, RZ, 0, 0 ;  /* 0x00000000ff057431 */ /* 0x000fe400000001ff */
[----:B------:R-:W-:Y:S01]  /*00d0*/  IMAD.MOV.U32 R4, RZ, RZ, 0x1 ;  /* 0x00000001ff047424 */ /* 0x000fe200078e00ff */
[----:B------:R-:W-:Y:S01]  /*00e0*/  CS2R R6, SRZ ;  /* 0x0000000000067805 */ /* 0x000fe2000001ff00 */
[C---:B------:R-:W-:Y:S01]  /*00f0*/  VIADD R0, R1.reuse, 0x20 ;  /* 0x0000002001007836 */ /* 0x040fe20000000000 */
[----:B------:R-:W1:Y:S01]  /*0100*/  LDCU.64 UR8, c[0x0][0x358] ;  /* 0x00006b00ff0877ac */ /* 0x000e620008000a00 */
[----:B------:R-:W-:Y:S02]  /*0110*/  VIADD R2, R1, 0x30 ;  /* 0x0000003001027836 */ /* 0x000fe40000000000 */
[----:B------:R2:W-:Y:S01]  /*0120*/  STL.128 [R1+0x20], R4 ;  /* 0x0000200401007387 */ /* 0x0005e20000100c00 */
[----:B0-----:R-:W-:-:S09]  /*0130*/  UISETP.GE.AND UP0, UPT, UR7, 0x2, UPT ;  /* 0x000000020700788c */ /* 0x001fd2000bf06270 */
[----:B-12---:R-:W-:Y:S05]  /*0140*/  BRA.U !UP0, `(.L_x_0) ;  /* 0x0000000908907547 */ /* 0x006fea000b800000 */
[----:B------:R-:W-:Y:S01]  /*0150*/  UIADD3 UR4, UPT, UPT, UR7, -0x2, URZ ;  /* 0xfffffffe07047890 */ /* 0x000fe2000fffe0ff */
[----:B------:R-:W-:Y:S01]  /*0160*/  MOV R7, 0x1 ;  /* 0x0000000100077802 */ /* 0x000fe20000000f00 */
[----:B------:R-:W-:Y:S02]  /*0170*/  UIADD3 UR6, UPT, UPT, UR7, -0x1, URZ ;  /* 0xffffffff07067890 */ /* 0x000fe4000fffe0ff */
[----:B------:R-:W-:-:S09]  /*0180*/  UISETP.GE.U32.AND UP0, UPT, UR4, 0xf, UPT ;  /* 0x0000000f0400788c */ /* 0x000fd2000bf06070 */
[----:B------:R-:W-:Y:S05]  /*0190*/  BRA.U !UP0, `(.L_x_1) ;  /* 0x0000000108e47547 */ /* 0x000fea000b800000 */
[----:B------:R-:W0:Y:S01]  /*01a0*/  LDCU.64 UR4, c[0x0][0x388] ;  /* 0x00007100ff0477ac */ /* 0x000e220008000a00 */
[----:B------:R-:W-:Y:S02]  /*01b0*/  VIADD R21, R1, 0x40 ;  /* 0x0000004001157836 */ /* 0x000fe40000000000 */
[----:B------:R-:W-:Y:S01]  /*01c0*/  IMAD.MOV.U32 R20, RZ, RZ, RZ ;  /* 0x000000ffff147224 */ /* 0x000fe200078e00ff */
[----:B0-----:R-:W-:-:S04]  /*01d0*/  UIMAD.WIDE UR4, UR7, 0x8, UR4 ;  /* 0x00000008070478a5 */ /* 0x001fc8000f8e0204 */
[----:B------:R-:W-:Y:S02]  /*01e0*/  UIADD3 UR10, UP0, UPT, UR4, -0x40, URZ ;  /* 0xffffffc0040a7890 */ /* 0x000fe4000ff1e0ff */
[----:B------:R-:W-:Y:S02]  /*01f0*/  ULOP3.LUT UR4, UR6, 0xfffffff0, URZ, 0xc0, !UPT ;  /* 0xfffffff006047892 */ /* 0x000fe4000f8ec0ff */
[----:B------:R-:W-:Y:S02]  /*0200*/  UIADD3.X UR5, UPT, UPT, UR5, -0x1, URZ, UP0, !UPT ;  /* 0xffffffff05057890 */ /* 0x000fe400087fe4ff */
[----:B------:R-:W-:Y:S01]  /*0210*/  MOV R16, UR10 ;  /* 0x0000000a00107c02 */ /* 0x000fe20008000f00 */
[----:B------:R-:W-:-:S03]  /*0220*/  UIADD3 UR4, UPT, UPT, -UR4, URZ, URZ ;  /* 0x000000ff04047290 */ /* 0x000fc6000fffe1ff */
[----:B------:R-:W-:-:S09]  /*0230*/  IMAD.U32 R17, RZ, RZ, UR5 ;  /* 0x00000005ff117e24 */ /* 0x000fd2000f8e00ff */
.L_x_2:
[----:B------:R-:W2:Y:S04]  /*0240*/  LDL R24, [R21+-0x20] ;  /* 0xffffe00015187983 */ /* 0x000ea80000100800 */
[----:B------:R-:W2:Y:S04]  /*0250*/  LDG.E R5, desc[UR8][R16.64+0x38] ;  /* 0x0000380810057981 */ /* 0x000ea8000c1e1900 */
[----:B------:R-:W3:Y:S04]  /*0260*/  LDG.E R19, desc[UR8][R16.64+0x30] ;  /* 0x0000300810137981 */ /* 0x000ee8000c1e1900 */
[----:B------:R-:W4:Y:S04]  /*0270*/  LDG.E R23, desc[UR8][R16.64+0x28] ;  /* 0x0000280810177981 */ /* 0x000f28000c1e1900 */
[----:B------:R-:W5:Y:S04]  /*0280*/  LDG.E R4, desc[UR8][R16.64+0x20] ;  /* 0x0000200810047981 */ /* 0x000f68000c1e1900 */
        /* <DEDUP_REMOVED lines=11> */
[----:B------:R0:W5:Y:S01]  /*0340*/  LDG.E R22, desc[UR8][R16.64+-0x40] ;  /* 0xffffc00810167981 */ /* 0x000162000c1e1900 */
[----:B------:R-:W-:Y:S01]  /*0350*/  UIADD3 UR4, UPT, UPT, UR4, 0x10, URZ ;  /* 0x0000001004047890 */ /* 0x000fe2000fffe0ff */
[----:B------:R-:W-:-:S03]  /*0360*/  VIADD R20, R20, 0x10 ;  /* 0x0000001014147836 */ /* 0x000fc60000000000 */
[----:B------:R-:W-:Y:S01]  /*0370*/  UISETP.NE.AND UP0, UPT, UR4, URZ, UPT ;  /* 0x000000ff0400728c */ /* 0x000fe2000bf05270 */
[----:B0-----:R-:W-:-:S04]  /*0380*/  IADD3 R16, P0, PT, R16, -0x80, RZ ;  /* 0xffffff8010107810 */ /* 0x001fc80007f1e0ff */
[----:B------:R-:W-:Y:S01]  /*0390*/  IADD3.X R17, PT, PT, R17, -0x1, RZ, P0, !PT ;  /* 0xffffffff11117810 */ /* 0x000fe200007fe4ff */
[----:B--2---:R-:W-:-:S04]  /*03a0*/  IMAD R24, R24, R5, RZ ;  /* 0x0000000518187224 */ /* 0x004fc800078e02ff */
[----:B---3--:R-:W-:Y:S01]  /*03b0*/  IMAD R18, R24, R19, RZ ;  /* 0x0000001318127224 */ /* 0x008fe200078e02ff */
[----:B------:R-:W-:Y:S03]  /*03c0*/  STL [R21+-0x1c], R24 ;  /* 0xffffe41815007387 */ /* 0x000fe60000100800 */
[----:B----4-:R-:W-:-:S04]  /*03d0*/  IMAD R19, R18, R23, RZ ;  /* 0x0000001712137224 */ /* 0x010fc800078e02ff */
[----:B-----5:R-:W-:Y:S01]  /*03e0*/  IMAD R4, R19, R4, RZ ;  /* 0x0000000413047224 */ /* 0x020fe200078e02ff */
[----:B------:R-:W-:Y:S03]  /*03f0*/  STL.64 [R21+-0x18], R18 ;  /* 0xffffe81215007387 */ /* 0x000fe60000100a00 */
[----:B------:R-:W-:-:S04]  /*0400*/  IMAD R5, R4, R25, RZ ;  /* 0x0000001904057224 */ /* 0x000fc800078e02ff */
[----:B------:R-:W-:-:S04]  /*0410*/  IMAD R6, R5, R6, RZ ;  /* 0x0000000605067224 */ /* 0x000fc800078e02ff */
[----:B------:R-:W-:-:S04]  /*0420*/  IMAD R7, R6, R7, RZ ;  /* 0x0000000706077224 */ /* 0x000fc800078e02ff */
[----:B------:R-:W-:Y:S01]  /*0430*/  IMAD R8, R7, R8, RZ ;  /* 0x0000000807087224 */ /* 0x000fe200078e02ff */
[----:B------:R-:W-:Y:S03]  /*0440*/  STL.128 [R21+-0x10], R4 ;  /* 0xfffff00415007387 */ /* 0x000fe60000100c00 */
[----:B------:R-:W-:-:S04]  /*0450*/  IMAD R9, R8, R9, RZ ;  /* 0x0000000908097224 */ /* 0x000fc800078e02ff */
[----:B------:R-:W-:-:S04]  /*0460*/  IMAD R10, R9, R10, RZ ;  /* 0x0000000a090a7224 */ /* 0x000fc800078e02ff */
[----:B------:R-:W-:-:S04]  /*0470*/  IMAD R11, R10, R11, RZ ;  /* 0x0000000b0a0b7224 */ /* 0x000fc800078e02ff */
[----:B------:R-:W-:Y:S01]  /*0480*/  IMAD R12, R11, R12, RZ ;  /* 0x0000000c0b0c7224 */ /* 0x000fe200078e02ff */
[----:B------:R-:W-:Y:S03]  /*0490*/  STL.128 [R21], R8 ;  /* 0x0000000815007387 */ /* 0x000fe60000100c00 */
[----:B------:R-:W-:-:S04]  /*04a0*/  IMAD R13, R12, R13, RZ ;  /* 0x0000000d0c0d7224 */ /* 0x000fc800078e02ff */
[----:B------:R-:W-:-:S04]  /*04b0*/  IMAD R14, R13, R14, RZ ;  /* 0x0000000e0d0e7224 */ /* 0x000fc800078e02ff */
[----:B------:R-:W-:-:S04]  /*04c0*/  IMAD R15, R14, R15, RZ ;  /* 0x0000000f0e0f7224 */ /* 0x000fc800078e02ff */
[----:B------:R-:W-:Y:S01]  /*04d0*/  IMAD R22, R15, R22, RZ ;  /* 0x000000160f167224 */ /* 0x000fe200078e02ff */
[----:B------:R-:W-:Y:S04]  /*04e0*/  STL.128 [R21+0x10], R12 ;  /* 0x0000100c15007387 */ /* 0x000fe80000100c00 */
[----:B------:R0:W-:Y:S02]  /*04f0*/  STL [R21+0x20], R22 ;  /* 0x0000201615007387 */ /* 0x0001e40000100800 */
[----:B0-----:R-:W-:Y:S01]  /*0500*/  IADD3 R21, PT, PT, R21, 0x40, RZ ;  /* 0x0000004015157810 */ /* 0x001fe20007ffe0ff */
[----:B------:R-:W-:Y:S06]  /*0510*/  BRA.U UP0, `(.L_x_2) ;  /* 0xfffffffd00487547 */ /* 0x000fec000b83ffff */
[----:B------:R-:W-:-:S07]  /*0520*/  VIADD R7, R20, 0x1 ;  /* 0x0000000114077836 */ /* 0x000fce0000000000 */
.L_x_1:
[----:B------:R-:W-:-:S09]  /*0530*/  ULOP3.LUT UP0, UR4, UR6, 0xf, URZ, 0xc0, !UPT ;  /* 0x0000000f06047892 */ /* 0x000fd2000f80c0ff */
[----:B------:R-:W-:Y:S05]  /*0540*/  BRA.U !UP0, `(.L_x_0) ;  /* 0x0000000508907547 */ /* 0x000fea000b800000 */
[----:B------:R-:W-:Y:S02]  /*0550*/  UISETP.GE.U32.AND UP0, UPT, UR4, 0x8, UPT ;  /* 0x000000080400788c */ /* 0x000fe4000bf06070 */
[----:B------:R-:W-:-:S07]  /*0560*/  ULOP3.LUT UP1, UR5, UR6, 0x7, URZ, 0xc0, !UPT ;  /* 0x0000000706057892 */ /* 0x000fce000f82c0ff */
[----:B------:R-:W-:Y:S05]  /*0570*/  BRA.U !UP0, `(.L_x_3) ;  /* 0x0000000108c47547 */ /* 0x000fea000b800000 */
[----:B------:R-:W0:Y:S01]  /*0580*/  LDC.64 R4, c[0x0][0x388] ;  /* 0x0000e200ff047b82 */ /* 0x000e220000000a00 */
[C---:B------:R-:W-:Y:S01]  /*0590*/  IADD3 R9, PT, PT, -R7.reuse, UR7, RZ ;  /* 0x0000000707097c10 */ /* 0x040fe2000fffe1ff */
[----:B------:R-:W-:-:S05]  /*05a0*/  IMAD R6, R7, 0x4, R0 ;  /* 0x0000000407067824 */ /* 0x000fca00078e0200 */
[----:B------:R-:W2:Y:S01]  /*05b0*/  LDL R8, [R6+-0x4] ;  /* 0xfffffc0006087983 */ /* 0x000ea20000100800 */
[----:B0-----:R-:W-:-:S05]  /*05c0*/  IMAD.WIDE R4, R9, 0x8, R4 ;  /* 0x0000000809047825 */ /* 0x001fca00078e0204 */
[----:B------:R-:W2:Y:S04]  /*05d0*/  LDG.E R9, desc[UR8][R4.64] ;  /* 0x0000000804097981 */ /* 0x000ea8000c1e1900 */
[----:B------:R-:W3:Y:S01]  /*05e0*/  LDG.E R10, desc[UR8][R4.64+-0x8] ;  /* 0xfffff808040a7981 */ /* 0x000ee2000c1e1900 */
[----:B------:R-:W-:-:S03]  /*05f0*/  IADD3 R11, PT, PT, R7, 0x1, RZ ;  /* 0x00000001070b7810 */ /* 0x000fc60007ffe0ff */
[----:B------:R-:W4:Y:S02]  /*0600*/  LDG.E R15, desc[UR8][R4.64+-0x10] ;  /* 0xfffff008040f7981 */ /* 0x000f24000c1e1900 */
[--C-:B------:R-:W-:Y:S01]  /*0610*/  IMAD R11, R11, 0x4, R0.reuse ;  /* 0x000000040b0b7824 */ /* 0x100fe200078e0200 */
[C---:B------:R-:W-:Y:S01]  /*0620*/  IADD3 R13, PT, PT, R7.reuse, 0x2, RZ ;  /* 0x00000002070d7810 */ /* 0x040fe20007ffe0ff */
[----:B------:R-:W5:Y:S01]  /*0630*/  LDG.E R17, desc[UR8][R4.64+-0x18] ;  /* 0xffffe80804117981 */ /* 0x000f62000c1e1900 */
[----:B--2---:R-:W-:Y:S02]  /*0640*/  IMAD R9, R8, R9, RZ ;  /* 0x0000000908097224 */ /* 0x004fe400078e02ff */
[----:B------:R-:W-:Y:S02]  /*0650*/  IMAD R8, R7, 0x4, R0 ;  /* 0x0000000407087824 */ /* 0x000fe400078e0200 */
[----:B---3--:R-:W-:-:S03]  /*0660*/  IMAD R10, R9, R10, RZ ;  /* 0x0000000a090a7224 */ /* 0x008fc600078e02ff */
[----:B------:R-:W-:Y:S04]  /*0670*/  STL [R8], R9 ;  /* 0x0000000908007387 */ /* 0x000fe80000100800 */
[----:B------:R0:W-:Y:S04]  /*0680*/  STL [R11], R10 ;  /* 0x0000000a0b007387 */ /* 0x0001e80000100800 */
[----:B------:R-:W4:Y:S01]  /*0690*/  LDL R12, [R6+0x4] ;  /* 0x00000400060c7983 */ /* 0x000f220000100800 */
[----:B------:R-:W-:-:S03]  /*06a0*/  IMAD R13, R13, 0x4, R0 ;  /* 0x000000040d0d7824 */ /* 0x000fc600078e0200 */
[----:B0-----:R-:W2:Y:S01]  /*06b0*/  LDG.E R11, desc[UR8][R4.64+-0x20] ;  /* 0xffffe008040b7981 */ /* 0x001ea2000c1e1900 */
[----:B----4-:R-:W-:-:S05]  /*06c0*/  IMAD R12, R12, R15, RZ ;  /* 0x0000000f0c0c7224 */ /* 0x010fca00078e02ff */
[----:B------:R0:W-:Y:S04]  /*06d0*/  STL [R13], R12 ;  /* 0x0000000c0d007387 */ /* 0x0001e80000100800 */
[----:B------:R-:W5:Y:S01]  /*06e0*/  LDL R14, [R6+0x8] ;  /* 0x00000800060e7983 */ /* 0x000f620000100800 */
[----:B------:R-:W-:-:S05]  /*06f0*/  VIADD R15, R7, 0x3 ;  /* 0x00000003070f7836 */ /* 0x000fca0000000000 */
[----:B------:R-:W-:Y:S01]  /*0700*/  LEA R15, R15, R0, 0x2 ;  /* 0x000000000f0f7211 */ /* 0x000fe200078e10ff */
[----:B------:R-:W-:Y:S01]  /*0710*/  VIADD R9, R7, 0x4 ;  /* 0x0000000407097836 */ /* 0x000fe20000000000 */
[----:B0-----:R-:W3:Y:S01]  /*0720*/  LDG.E R13, desc[UR8][R4.64+-0x28] ;  /* 0xffffd808040d7981 */ /* 0x001ee2000c1e1900 */
[----:B-----5:R-:W-:-:S05]  /*0730*/  IMAD R14, R14, R17, RZ ;  /* 0x000000110e0e7224 */ /* 0x020fca00078e02ff */
[----:B------:R0:W-:Y:S04]  /*0740*/  STL [R15], R14 ;  /* 0x0000000e0f007387 */ /* 0x0001e80000100800 */
[----:B------:R-:W2:Y:S01]  /*0750*/  LDL R10, [R6+0xc] ;  /* 0x00000c00060a7983 */ /* 0x000ea20000100800 */
[----:B------:R-:W-:-:S03]  /*0760*/  IMAD R9, R9, 0x4, R0 ;  /* 0x0000000409097824 */ /* 0x000fc600078e0200 */
[----:B0-----:R-:W4:Y:S01]  /*0770*/  LDG.E R15, desc[UR8][R4.64+-0x30] ;  /* 0xffffd008040f7981 */ /* 0x001f22000c1e1900 */
[----:B--2---:R-:W-:-:S05]  /*0780*/  IMAD R10, R10, R11, RZ ;  /* 0x0000000b0a0a7224 */ /* 0x004fca00078e02ff */
[----:B------:R0:W-:Y:S04]  /*0790*/  STL [R9], R10 ;  /* 0x0000000a09007387 */ /* 0x0001e80000100800 */
[----:B------:R-:W3:Y:S01]  /*07a0*/  LDL R12, [R6+0x10] ;  /* 0x00001000060c7983 */ /* 0x000ee20000100800 */
[----:B------:R-:W-:-:S05]  /*07b0*/  IADD3 R11, PT, PT, R7, 0x5, RZ ;  /* 0x00000005070b7810 */ /* 0x000fca0007ffe0ff */
[----:B------:R-:W-:Y:S01]  /*07c0*/  IMAD R11, R11, 0x4, R0 ;  /* 0x000000040b0b7824 */ /* 0x000fe200078e0200 */
[----:B0-----:R-:W2:Y:S01]  /*07d0*/  LDG.E R10, desc[UR8][R4.64+-0x38] ;  /* 0xffffc808040a7981 */ /* 0x001ea2000c1e1900 */
[----:B---3--:R-:W-:-:S05]  /*07e0*/  IMAD R12, R12, R13, RZ ;  /* 0x0000000d0c0c7224 */ /* 0x008fca00078e02ff */
[----:B------:R0:W-:Y:S04]  /*07f0*/  STL [R11], R12 ;  /* 0x0000000c0b007387 */ /* 0x0001e80000100800 */
[----:B------:R-:W4:Y:S01]  /*0800*/  LDL R14, [R6+0x14] ;  /* 0x00001400060e7983 */ /* 0x000f220000100800 */
[----:B------:R-:W-:-:S05]  /*0810*/  VIADD R13, R7, 0x6 ;  /* 0x00000006070d7836 */ /* 0x000fca0000000000 */
[----:B------:R-:W-:Y:S01]  /*0820*/  LEA R13, R13, R0, 0x2 ;  /* 0x000000000d0d7211 */ /* 0x000fe200078e10ff */
[----:B----4-:R-:W-:-:S05]  /*0830*/  IMAD R14, R14, R15, RZ ;  /* 0x0000000f0e0e7224 */ /* 0x010fca00078e02ff */
[----:B------:R0:W-:Y:S04]  /*0840*/  STL [R13], R14 ;  /* 0x0000000e0d007387 */ /* 0x0001e80000100800 */
[----:B------:R-:W2:Y:S01]  /*0850*/  LDL R9, [R6+0x18] ;  /* 0x0000180006097983 */ /* 0x000ea20000100800 */
[----:B------:R-:W-:Y:S02]  /*0860*/  VIADD R7, R7, 0x8 ;  /* 0x0000000807077836 */ /* 0x000fe40000000000 */
[----:B--2---:R-:W-:-:S05]  /*0870*/  IMAD R9, R9, R10, RZ ;  /* 0x0000000a09097224 */ /* 0x004fca00078e02ff */
[----:B------:R0:W-:Y:S02]  /*0880*/  STL [R8+0x1c], R9 ;  /* 0x00001c0908007387 */ /* 0x0001e40000100800 */
.L_x_3:
[----:B------:R-:W-:Y:S05]  /*0890*/  BRA.U !UP1, `(.L_x_0) ;  /* 0x0000000109bc7547 */ /* 0x000fea000b800000 */
[----:B------:R-:W-:Y:S02]  /*08a0*/  UISETP.GE.U32.AND UP0, UPT, UR5, 0x4, UPT ;  /* 0x000000040500788c */ /* 0x000fe4000bf06070 */
[----:B------:R-:W-:-:S04]  /*08b0*/  ULOP3.LUT UR6, UR6, 0x3, URZ, 0xc0, !UPT ;  /* 0x0000000306067892 */ /* 0x000fc8000f8ec0ff */
[----:B------:R-:W-:-:S03]  /*08c0*/  UISETP.NE.AND UP1, UPT, UR6, URZ, UPT ;  /* 0x000000ff0600728c */ /* 0x000fc6000bf25270 */
[----:B------:R-:W-:Y:S08]  /*08d0*/  BRA.U !UP0, `(.L_x_4) ;  /* 0x0000000108647547 */ /* 0x000ff0000b800000 */
[----:B------:R-:W1:Y:S01]  /*08e0*/  LDC.64 R4, c[0x0][0x388] ;  /* 0x0000e200ff047b82 */ /* 0x000e620000000a00 */
[C---:B0-----:R-:W-:Y:S01]  /*08f0*/  IADD3 R9, PT, PT, -R7.reuse, UR7, RZ ;  /* 0x0000000707097c10 */ /* 0x041fe2000fffe1ff */
[----:B------:R-:W-:-:S05]  /*0900*/  IMAD R11, R7, 0x4, R0 ;  /* 0x00000004070b7824 */ /* 0x000fca00078e0200 */
[----:B------:R-:W2:Y:S01]  /*0910*/  LDL R6, [R11+-0x4] ;  /* 0xfffffc000b067983 */ /* 0x000ea20000100800 */
[----:B-1----:R-:W-:-:S05]  /*0920*/  IMAD.WIDE R4, R9, 0x8, R4 ;  /* 0x0000000809047825 */ /* 0x002fca00078e0204 */
[----:B------:R-:W2:Y:S04]  /*0930*/  LDG.E R9, desc[UR8][R4.64] ;  /* 0x0000000804097981 */ /* 0x000ea8000c1e1900 */
[----:B------:R-:W3:Y:S01]  /*0940*/  LDG.E R17, desc[UR8][R4.64+-0x8] ;  /* 0xfffff80804117981 */ /* 0x000ee2000c1e1900 */
[C---:B------:R-:W-:Y:S01]  /*0950*/  IADD3 R15, PT, PT, R7.reuse, 0x1, RZ ;  /* 0x00000001070f7810 */ /* 0x040fe20007ffe0ff */
[--C-:B------:R-:W-:Y:S02]  /*0960*/  IMAD R13, R7, 0x4, R0.reuse ;  /* 0x00000004070d7824 */ /* 0x100fe400078e0200 */
[----:B------:R-:W4:Y:S02]  /*0970*/  LDG.E R10, desc[UR8][R4.64+-0x10] ;  /* 0xfffff008040a7981 */ /* 0x000f24000c1e1900 */
[----:B------:R-:W-:-:S02]  /*0980*/  IMAD R15, R15, 0x4, R0 ;  /* 0x000000040f0f7824 */ /* 0x000fc400078e0200 */
[----:B--2---:R-:W-:-:S04]  /*0990*/  IMAD R6, R9, R6, RZ ;  /* 0x0000000609067224 */ /* 0x004fc800078e02ff */
[----:B---3--:R-:W-:Y:S01]  /*09a0*/  IMAD R8, R17, R6, RZ ;  /* 0x0000000611087224 */ /* 0x008fe200078e02ff */
[----:B------:R1:W-:Y:S04]  /*09b0*/  STL [R13], R6 ;  /* 0x000000060d007387 */ /* 0x0003e80000100800 */
[----:B------:R1:W-:Y:S04]  /*09c0*/  STL [R15], R8 ;  /* 0x000000080f007387 */ /* 0x0003e80000100800 */
[----:B------:R-:W4:Y:S01]  /*09d0*/  LDL R9, [R11+0x4] ;  /* 0x000004000b097983 */ /* 0x000f220000100800 */
[----:B------:R-:W-:-:S05]  /*09e0*/  IADD3 R17, PT, PT, R7, 0x2, RZ ;  /* 0x0000000207117810 */ /* 0x000fca0007ffe0ff */
[----:B------:R-:W-:Y:S02]  /*09f0*/  IMAD R12, R17, 0x4, R0 ;  /* 0x00000004110c7824 */ /* 0x000fe400078e0200 */
[----:B------:R-:W2:Y:S01]  /*0a00*/  LDG.E R17, desc[UR8][R4.64+-0x18] ;  /* 0xffffe80804117981 */ /* 0x000ea2000c1e1900 */
[----:B----4-:R-:W-:-:S05]  /*0a10*/  IMAD R9, R10, R9, RZ ;  /* 0x000000090a097224 */ /* 0x010fca00078e02ff */
[----:B------:R1:W-:Y:S04]  /*0a20*/  STL [R12], R9 ;  /* 0x000000090c007387 */ /* 0x0003e80000100800 */
[----:B------:R-:W2:Y:S01]  /*0a30*/  LDL R10, [R11+0x8] ;  /* 0x000008000b0a7983 */ /* 0x000ea20000100800 */
[----:B------:R-:W-:Y:S02]  /*0a40*/  VIADD R7, R7, 0x4 ;  /* 0x0000000407077836 */ /* 0x000fe40000000000 */
[----:B--2---:R-:W-:-:S05]  /*0a50*/  IMAD R10, R17, R10, RZ ;  /* 0x0000000a110a7224 */ /* 0x004fca00078e02ff */
[----:B------:R1:W-:Y:S02]  /*0a60*/  STL [R13+0xc], R10 ;  /* 0x00000c0a0d007387 */ /* 0x0003e40000100800 */
.L_x_4:
[----:B------:R-:W-:Y:S05]  /*0a70*/  BRA.U !UP1, `(.L_x_0) ;  /* 0x0000000109447547 */ /* 0x000fea000b800000 */
[----:B------:R-:W2:Y:S01]  /*0a80*/  LDCU.64 UR4, c[0x0][0x388] ;  /* 0x00007100ff0477ac */ /* 0x000ea20008000a00 */
[----:B01----:R-:W-:Y:S01]  /*0a90*/  IMAD R9, R7, 0x4, R0 ;  /* 0x0000000407097824 */ /* 0x003fe200078e0200 */
[----:B------:R-:W-:Y:S02]  /*0aa0*/  UIADD3 UR6, UPT, UPT, -UR6, URZ, URZ ;  /* 0x000000ff06067290 */ /* 0x000fe4000fffe1ff */
[----:B--2---:R-:W-:-:S12]  /*0ab0*/  UIMAD.WIDE UR4, UR7, 0x8, UR4 ;  /* 0x00000008070478a5 */ /* 0x004fd8000f8e0204 */
.L_x_5:
[C---:B------:R-:W-:Y:S01]  /*0ac0*/  IMAD.WIDE R4, R7.reuse, 0x8, RZ ;  /* 0x0000000807047825 */ /* 0x040fe200078e02ff */
[----:B------:R-:W-:Y:S02]  /*0ad0*/  LEA R6, R7, R0, 0x2 ;  /* 0x0000000007067211 */ /* 0x000fe400078e10ff */
[----:B------:R-:W-:-:S04]  /*0ae0*/  IADD3 R4, P0, PT, -R4, UR4, RZ ;  /* 0x0000000404047c10 */ /* 0x000fc8000ff1e1ff */
[----:B------:R-:W2:Y:S01]  /*0af0*/  LDL R6, [R6+-0x4] ;  /* 0xfffffc0006067983 */ /* 0x000ea20000100800 */
[----:B------:R-:W-:-:S06]  /*0b00*/  IADD3.X R5, PT, PT, ~R5, UR5, RZ, P0, !PT ;  /* 0x0000000505057c10 */ /* 0x000fcc00087fe5ff */
[----:B------:R-:W2:Y:S01]  /*0b10*/  LDG.E R5, desc[UR8][R4.64] ;  /* 0x0000000804057981 */ /* 0x000ea2000c1e1900 */
[----:B------:R-:W-:-:S04]  /*0b20*/  UIADD3 UR6, UPT, UPT, UR6, 0x1, URZ ;  /* 0x0000000106067890 */ /* 0x000fc8000fffe0ff */
[----:B------:R-:W-:Y:S01]  /*0b30*/  UISETP.NE.AND UP0, UPT, UR6, URZ, UPT ;  /* 0x000000ff0600728c */ /* 0x000fe2000bf05270 */
[----:B------:R-:W-:Y:S02]  /*0b40*/  VIADD R7, R7, 0x1 ;  /* 0x0000000107077836 */ /* 0x000fe40000000000 */
[----:B--2---:R-:W-:-:S05]  /*0b50*/  IMAD R8, R6, R5, RZ ;  /* 0x0000000506087224 */ /* 0x004fca00078e02ff */
[----:B------:R0:W-:Y:S02]  /*0b60*/  STL [R9], R8 ;  /* 0x0000000809007387 */ /* 0x0001e40000100800 */
[----:B0-----:R-:W-:Y:S01]  /*0b70*/  VIADD R9, R9, 0x4 ;  /* 0x0000000409097836 */ /* 0x001fe20000000000 */
[----:B------:R-:W-:Y:S06]  /*0b80*/  BRA.U UP0, `(.L_x_5) ;  /* 0xfffffffd00cc7547 */ /* 0x000fec000b83ffff */
.L_x_0:
[----:B------:R-:W2:Y:S01]  /*0b90*/  LDCU UR7, c[0x0][0x3a8] ;  /* 0x00007500ff0777ac */ /* 0x000ea20008000800 */
[----:B------:R-:W-:Y:S01]  /*0ba0*/  MOV R4, 0x1 ;  /* 0x0000000100047802 */ /* 0x000fe20000000f00 */
[----:B------:R-:W-:Y:S01]  /*0bb0*/  IMAD.MOV.U32 R5, RZ, RZ, RZ ;  /* 0x000000ffff057224 */ /* 0x000fe200078e00ff */
[----:B-1----:R-:W-:-:S05]  /*0bc0*/  CS2R R6, SRZ ;  /* 0x0000000000067805 */ /* 0x002fca000001ff00 */
[----:B------:R1:W-:Y:S01]  /*0bd0*/  STL.128 [R1+0x30], R4 ;  /* 0x0000300401007387 */ /* 0x0003e20000100c00 */
[----:B--2---:R-:W-:-:S09]  /*0be0*/  UISETP.GE.AND UP0, UPT, UR7, 0x2, UPT ;  /* 0x000000020700788c */ /* 0x004fd2000bf06270 */
[----:B-1----:R-:W-:Y:S05]  /*0bf0*/  BRA.U !UP0, `(.L_x_6) ;  /* 0x0000000908947547 */ /* 0x002fea000b800000 */
[----:B------:R-:W-:Y:S01]  /*0c00*/  UIADD3 UR4, UPT, UPT, UR7, -0x2, URZ ;  /* 0xfffffffe07047890 */ /* 0x000fe2000fffe0ff */
[----:B------:R-:W-:Y:S01]  /*0c10*/  IMAD.MOV.U32 R7, RZ, RZ, 0x1 ;  /* 0x00000001ff077424 */ /* 0x000fe200078e00ff */
[----:B------:R-:W-:Y:S02]  /*0c20*/  UIADD3 UR6, UPT, UPT, UR7, -0x1, URZ ;  /* 0xffffffff07067890 */ /* 0x000fe4000fffe0ff */
[----:B------:R-:W-:-:S09]  /*0c30*/  UISETP.GE.U32.AND UP0, UPT, UR4, 0xf, UPT ;  /* 0x0000000f0400788c */ /* 0x000fd2000bf06070 */
[----:B------:R-:W-:Y:S05]  /*0c40*/  BRA.U !UP0, `(.L_x_7) ;  /* 0x0000000108e47547 */ /* 0x000fea000b800000 */
[----:B------:R-:W1:Y:S01]  /*0c50*/  LDCU.64 UR4, c[0x0][0x3a0] ;  /* 0x00007400ff0477ac */ /* 0x000e620008000a00 */
[----:B------:R-:W-:Y:S01]  /*0c60*/  IADD3 R21, PT, PT, R1, 0x50, RZ ;  /* 0x0000005001157810 */ /* 0x000fe20007ffe0ff */
[----:B------:R-:W-:Y:S01]  /*0c70*/  IMAD.MOV.U32 R20, RZ, RZ, RZ ;  /* 0x000000ffff147224 */ /* 0x000fe200078e00ff */
[----:B-1----:R-:W-:-:S04]  /*0c80*/  UIMAD.WIDE UR4, UR7, 0x8, UR4 ;  /* 0x00000008070478a5 */ /* 0x002fc8000f8e0204 */
[----:B------:R-:W-:Y:S02]  /*0c90*/  UIADD3 UR10, UP0, UPT, UR4, -0x40, URZ ;  /* 0xffffffc0040a7890 */ /* 0x000fe4000ff1e0ff */
[----:B------:R-:W-:Y:S02]  /*0ca0*/  ULOP3.LUT UR4, UR6, 0xfffffff0, URZ, 0xc0, !UPT ;  /* 0xfffffff006047892 */ /* 0x000fe4000f8ec0ff */
[----:B------:R-:W-:Y:S02]  /*0cb0*/  UIADD3.X UR5, UPT, UPT, UR5, -0x1, URZ, UP0, !UPT ;  /* 0xffffffff05057890 */ /* 0x000fe400087fe4ff */
[----:B------:R-:W-:Y:S01]  /*0cc0*/  IMAD.U32 R16, RZ, RZ, UR10 ;  /* 0x0000000aff107e24 */ /* 0x000fe2000f8e00ff */
[----:B------:R-:W-:-:S03]  /*0cd0*/  UIADD3 UR4, UPT, UPT, -UR4, URZ, URZ ;  /* 0x000000ff04047290 */ /* 0x000fc6000fffe1ff */
[----:B------:R-:W-:-:S09]  /*0ce0*/  MOV R17, UR5 ;  /* 0x0000000500117c02 */ /* 0x000fd20008000f00 */
.L_x_8:
        /* <DEDUP_REMOVED lines=8> */
[----:B0-----:R-:W5:Y:S04]  /*0d70*/  LDG.E R8, desc[UR8][R16.64] ;  /* 0x0000000810087981 */ /* 0x001f68000c1e1900 */
        /* <DEDUP_REMOVED lines=35> */
[----:B0-----:R-:W-:Y:S01]  /*0fb0*/  VIADD R21, R21, 0x40 ;  /* 0x0000004015157836 */ /* 0x001fe20000000000 */
[----:B------:R-:W-:Y:S06]  /*0fc0*/  BRA.U UP0, `(.L_x_8) ;  /* 0xfffffffd00487547 */ /* 0x000fec000b83ffff */
[----:B------:R-:W-:-:S07]  /*0fd0*/  IADD3 R7, PT, PT, R20, 0x1, RZ ;  /* 0x0000000114077810 */ /* 0x000fce0007ffe0ff */
.L_x_7:
[----:B------:R-:W-:-:S09]  /*0fe0*/  ULOP3.LUT UP0, UR4, UR6, 0xf, URZ, 0xc0, !UPT ;  /* 0x0000000f06047892 */ /* 0x000fd2000f80c0ff */
[----:B------:R-:W-:Y:S05]  /*0ff0*/  BRA.U !UP0, `(.L_x_6) ;  /* 0x0000000508947547 */ /* 0x000fea000b800000 */
[----:B------:R-:W-:Y:S02]  /*1000*/  UISETP.GE.U32.AND UP0, UPT, UR4, 0x8, UPT ;  /* 0x000000080400788c */ /* 0x000fe4000bf06070 */
[----:B------:R-:W-:-:S07]  /*1010*/  ULOP3.LUT UP1, UR5, UR6, 0x7, URZ, 0xc0, !UPT ;  /* 0x0000000706057892 */ /* 0x000fce000f82c0ff */
[----:B------:R-:W-:Y:S05]  /*1020*/  BRA.U !UP0, `(.L_x_9) ;  /* 0x0000000108c47547 */ /* 0x000fea000b800000 */
[----:B------:R-:W1:Y:S01]  /*1030*/  LDC.64 R4, c[0x0][0x3a0] ;  /* 0x0000e800ff047b82 */ /* 0x000e620000000a00 */
[C---:B0-----:R-:W-:Y:S01]  /*1040*/  IADD3 R9, PT, PT, -R7.reuse, UR7, RZ ;  /* 0x0000000707097c10 */ /* 0x041fe2000fffe1ff */
[----:B------:R-:W-:-:S05]  /*1050*/  IMAD R6, R7, 0x4, R2 ;  /* 0x0000000407067824 */ /* 0x000fca00078e0202 */
[----:B------:R-:W2:Y:S01]  /*1060*/  LDL R8, [R6+-0x4] ;  /* 0xfffffc0006087983 */ /* 0x000ea20000100800 */
[----:B-1----:R-:W-:-:S05]  /*1070*/  IMAD.WIDE R4, R9, 0x8, R4 ;  /* 0x0000000809047825 */ /* 0x002fca00078e0204 */
[----:B------:R-:W2:Y:S04]  /*1080*/  LDG.E R9, desc[UR8][R4.64] ;  /* 0x0000000804097981 */ /* 0x000ea8000c1e1900 */
[----:B------:R-:W3:Y:S01]  /*1090*/  LDG.E R10, desc[UR8][R4.64+-0x8] ;  /* 0xfffff808040a7981 */ /* 0x000ee2000c1e1900 */
[----:B------:R-:W-:-:S03]  /*10a0*/  VIADD R11, R7, 0x1 ;  /* 0x00000001070b7836 */ /* 0x000fc60000000000 */
[----:B------:R-:W4:Y:S01]  /*10b0*/  LDG.E R15, desc[UR8][R4.64+-0x10] ;  /* 0xfffff008040f7981 */ /* 0x000f22000c1e1900 */
[----:B------:R-:W-:Y:S02]  /*10c0*/  IMAD R11, R11, 0x4, R2 ;  /* 0x000000040b0b7824 */ /* 0x000fe400078e0202 */
[C---:B------:R-:W-:Y:S01]  /*10d0*/  VIADD R13, R7.reuse, 0x2 ;  /* 0x00000002070d7836 */ /* 0x040fe20000000000 */
[----:B------:R-:W5:Y:S01]  /*10e0*/  LDG.E R17, desc[UR8][R4.64+-0x18] ;  /* 0xffffe80804117981 */ /* 0x000f62000c1e1900 */
[----:B--2---:R-:W-:Y:S01]  /*10f0*/  IMAD R9, R8, R9, RZ ;  /* 0x0000000908097224 */ /* 0x004fe200078e02ff */
[----:B------:R-:W-:-:S03]  /*1100*/  LEA R8, R7, R2, 0x2 ;  /* 0x0000000207087211 */ /* 0x000fc600078e10ff */
[----:B---3--:R-:W-:Y:S02]  /*1110*/  IMAD R10, R9, R10, RZ ;  /* 0x0000000a090a7224 */ /* 0x008fe400078e02ff */
[----:B------:R-:W-:Y:S04]  /*1120*/  STL [R8], R9 ;  /* 0x0000000908007387 */ /* 0x000fe80000100800 */
[----:B------:R0:W-:Y:S04]  /*1130*/  STL [R11], R10 ;  /* 0x0000000a0b007387 */ /* 0x0001e80000100800 */
[----:B------:R-:W4:Y:S01]  /*1140*/  LDL R12, [R6+0x4] ;  /* 0x00000400060c7983 */ /* 0x000f220000100800 */
[----:B------:R-:W-:-:S03]  /*1150*/  LEA R13, R13, R2, 0x2 ;  /* 0x000000020d0d7211 */ /* 0x000fc600078e10ff */
[----:B0-----:R-:W2:Y:S01]  /*1160*/  LDG.E R11, desc[UR8][R4.64+-0x20] ;  /* 0xffffe008040b7981 */ /* 0x001ea2000c1e1900 */
[----:B----4-:R-:W-:-:S05]  /*1170*/  IMAD R12, R12, R15, RZ ;  /* 0x0000000f0c0c7224 */ /* 0x010fca00078e02ff */
[----:B------:R0:W-:Y:S04]  /*1180*/  STL [R13], R12 ;  /* 0x0000000c0d007387 */ /* 0x0001e80000100800 */
[----:B------:R-:W5:Y:S01]  /*1190*/  LDL R14, [R6+0x8] ;  /* 0x00000800060e7983 */ /* 0x000f620000100800 */
[----:B------:R-:W-:-:S04]  /*11a0*/  VIADD R15, R7, 0x3 ;  /* 0x00000003070f7836 */ /* 0x000fc80000000000 */
[----:B------:R-:W-:Y:S01]  /*11b0*/  IMAD R15, R15, 0x4, R2 ;  /* 0x000000040f0f7824 */ /* 0x000fe200078e0202 */
[----:B------:R-:W-:Y:S01]  /*11c0*/  IADD3 R9, PT, PT, R7, 0x4, RZ ;  /* 0x0000000407097810 */ /* 0x000fe20007ffe0ff */
        /* <DEDUP_REMOVED lines=9> */
[----:B------:R-:W-:-:S05]  /*1260*/  VIADD R11, R7, 0x5 ;  /* 0x00000005070b7836 */ /* 0x000fca0000000000 */
[----:B------:R-:W-:Y:S01]  /*1270*/  LEA R11, R11, R2, 0x2 ;  /* 0x000000020b0b7211 */ /* 0x000fe200078e10ff */
[----:B0-----:R-:W2:Y:S01]  /*1280*/  LDG.E R10, desc[UR8][R4.64+-0x38] ;  /* 0xffffc808040a7981 */ /* 0x001ea2000c1e1900 */
[----:B---3--:R-:W-:-:S05]  /*1290*/  IMAD R12, R12, R13, RZ ;  /* 0x0000000d0c0c7224 */ /* 0x008fca00078e02ff */
[----:B------:R1:W-:Y:S04]  /*12a0*/  STL [R11], R12 ;  /* 0x0000000c0b007387 */ /* 0x0003e80000100800 */
[----:B------:R-:W4:Y:S01]  /*12b0*/  LDL R14, [R6+0x14] ;  /* 0x00001400060e7983 */ /* 0x000f220000100800 */
[----:B------:R-:W-:-:S04]  /*12c0*/  VIADD R13, R7, 0x6 ;  /* 0x00000006070d7836 */ /* 0x000fc80000000000 */
[----:B------:R-:W-:Y:S02]  /*12d0*/  IMAD R13, R13, 0x4, R2 ;  /* 0x000000040d0d7824 */ /* 0x000fe400078e0202 */
[----:B----4-:R-:W-:-:S05]  /*12e0*/  IMAD R14, R14, R15, RZ ;  /* 0x0000000f0e0e7224 */ /* 0x010fca00078e02ff */
[----:B------:R1:W-:Y:S04]  /*12f0*/  STL [R13], R14 ;  /* 0x0000000e0d007387 */ /* 0x0003e80000100800 */
[----:B------:R-:W2:Y:S01]  /*1300*/  LDL R9, [R6+0x18] ;  /* 0x0000180006097983 */ /* 0x000ea20000100800 */
[----:B------:R-:W-:Y:S01]  /*1310*/  IADD3 R7, PT, PT, R7, 0x8, RZ ;  /* 0x0000000807077810 */ /* 0x000fe20007ffe0ff */
[----:B--2---:R-:W-:-:S05]  /*1320*/  IMAD R9, R9, R10, RZ ;  /* 0x0000000a09097224 */ /* 0x004fca00078e02ff */
[----:B------:R1:W-:Y:S02]  /*1330*/  STL [R8+0x1c], R9 ;  /* 0x00001c0908007387 */ /* 0x0003e40000100800 */
.L_x_9:
[----:B------:R-:W-:Y:S05]  /*1340*/  BRA.U !UP1, `(.L_x_6) ;  /* 0x0000000109c07547 */ /* 0x000fea000b800000 */
[----:B------:R-:W-:Y:S02]  /*1350*/  UISETP.GE.U32.AND UP0, UPT, UR5, 0x4, UPT ;  /* 0x000000040500788c */ /* 0x000fe4000bf06070 */
[----:B------:R-:W-:-:S04]  /*1360*/  ULOP3.LUT UR6, UR6, 0x3, URZ, 0xc0, !UPT ;  /* 0x0000000306067892 */ /* 0x000fc8000f8ec0ff */
[----:B------:R-:W-:-:S03]  /*1370*/  UISETP.NE.AND UP1, UPT, UR6, URZ, UPT ;  /* 0x000000ff0600728c */ /* 0x000fc6000bf25270 */
[----:B------:R-:W-:Y:S08]  /*1380*/  BRA.U !UP0, `(.L_x_10) ;  /* 0x0000000108647547 */ /* 0x000ff0000b800000 */
[----:B------:R-:W2:Y:S01]  /*1390*/  LDC.64 R4, c[0x0][0x3a0] ;  /* 0x0000e800ff047b82 */ /* 0x000ea20000000a00 */
[C---:B01----:R-:W-:Y:S01]  /*13a0*/  IADD3 R9, PT, PT, -R7.reuse, UR7, RZ ;  /* 0x0000000707097c10 */ /* 0x043fe2000fffe1ff */
[----:B------:R-:W-:-:S05]  /*13b0*/  IMAD R11, R7, 0x4, R2 ;  /* 0x00000004070b7824 */ /* 0x000fca00078e0202 */
[----:B------:R-:W3:Y:S01]  /*13c0*/  LDL R6, [R11+-0x4] ;  /* 0xfffffc000b067983 */ /* 0x000ee20000100800 */
[----:B--2---:R-:W-:-:S05]  /*13d0*/  IMAD.WIDE R4, R9, 0x8, R4 ;  /* 0x0000000809047825 */ /* 0x004fca00078e0204 */
[----:B------:R-:W3:Y:S04]  /*13e0*/  LDG.E R9, desc[UR8][R4.64] ;  /* 0x0000000804097981 */ /* 0x000ee8000c1e1900 */
[----:B------:R-:W2:Y:S01]  /*13f0*/  LDG.E R17, desc[UR8][R4.64+-0x8] ;  /* 0xfffff80804117981 */ /* 0x000ea2000c1e1900 */
[C---:B------:R-:W-:Y:S01]  /*1400*/  VIADD R15, R7.reuse, 0x1 ;  /* 0x00000001070f7836 */ /* 0x040fe20000000000 */
[----:B------:R-:W-:Y:S02]  /*1410*/  LEA R13, R7, R2, 0x2 ;  /* 0x00000002070d7211 */ /* 0x000fe400078e10ff */
[----:B------:R-:W4:Y:S01]  /*1420*/  LDG.E R10, desc[UR8][R4.64+-0x10] ;  /* 0xfffff008040a7981 */ /* 0x000f22000c1e1900 */
[----:B------:R-:W-:Y:S02]  /*1430*/  IMAD R15, R15, 0x4, R2 ;  /* 0x000000040f0f7824 */ /* 0x000fe400078e0202 */
[----:B---3--:R-:W-:-:S04]  /*1440*/  IMAD R6, R9, R6, RZ ;  /* 0x0000000609067224 */ /* 0x008fc800078e02ff */
[----:B--2---:R-:W-:Y:S01]  /*1450*/  IMAD R8, R17, R6, RZ ;  /* 0x0000000611087224 */ /* 0x004fe200078e02ff */
[----:B------:R2:W-:Y:S04]  /*1460*/  STL [R13], R6 ;  /* 0x000000060d007387 */ /* 0x0005e80000100800 */
[----:B------:R2:W-:Y:S04]  /*1470*/  STL [R15], R8 ;  /* 0x000000080f007387 */ /* 0x0005e80000100800 */
[----:B------:R-:W4:Y:S01]  /*1480*/  LDL R9, [R11+0x4] ;  /* 0x000004000b097983 */ /* 0x000f220000100800 */
[----:B------:R-:W-:-:S05]  /*1490*/  VIADD R17, R7, 0x2 ;  /* 0x0000000207117836 */ /* 0x000fca0000000000 */
[----:B------:R-:W-:Y:S02]  /*14a0*/  LEA R12, R17, R2, 0x2 ;  /* 0x00000002110c7211 */ /* 0x000fe400078e10ff */
[----:B------:R-:W3:Y:S01]  /*14b0*/  LDG.E R17, desc[UR8][R4.64+-0x18] ;  /* 0xffffe80804117981 */ /* 0x000ee2000c1e1900 */
[----:B----4-:R-:W-:-:S05]  /*14c0*/  IMAD R9, R10, R9, RZ ;  /* 0x000000090a097224 */ /* 0x010fca00078e02ff */
[----:B------:R2:W-:Y:S04]  /*14d0*/  STL [R12], R9 ;  /* 0x000000090c007387 */ /* 0x0005e80000100800 */
[----:B------:R-:W3:Y:S01]  /*14e0*/  LDL R10, [R11+0x8] ;  /* 0x000008000b0a7983 */ /* 0x000ee20000100800 */
[----:B------:R-:W-:Y:S02]  /*14f0*/  VIADD R7, R7, 0x4 ;  /* 0x0000000407077836 */ /* 0x000fe40000000000 */
[----:B---3--:R-:W-:-:S05]  /*1500*/  IMAD R10, R17, R10, RZ ;  /* 0x0000000a110a7224 */ /* 0x008fca00078e02ff */
[----:B------:R2:W-:Y:S02]  /*1510*/  STL [R13+0xc], R10 ;  /* 0x00000c0a0d007387 */ /* 0x0005e40000100800 */
.L_x_10:
[----:B------:R-:W-:Y:S05]  /*1520*/  BRA.U !UP1, `(.L_x_6) ;  /* 0x0000000109487547 */ /* 0x000fea000b800000 */
[----:B------:R-:W3:Y:S01]  /*1530*/  LDCU.64 UR4, c[0x0][0x3a0] ;  /* 0x00007400ff0477ac */ /* 0x000ee20008000a00 */
[----:B--2---:R-:W-:Y:S02]  /*1540*/  VIADD R10, R1, 0x2c ;  /* 0x0000002c010a7836 */ /* 0x004fe40000000000 */
[----:B01----:R-:W-:Y:S01]  /*1550*/  IMAD R9, R7, 0x4, R2 ;  /* 0x0000000407097824 */ /* 0x003fe200078e0202 */
[----:B------:R-:W-:Y:S02]  /*1560*/  UIADD3 UR6, UPT, UPT, -UR6, URZ, URZ ;  /* 0x000000ff06067290 */ /* 0x000fe4000fffe1ff */
[----:B---3--:R-:W-:-:S12]  /*1570*/  UIMAD.WIDE UR4, UR7, 0x8, UR4 ;  /* 0x00000008070478a5 */ /* 0x008fd8000f8e0204 */
.L_x_11:
[C---:B------:R-:W-:Y:S01]  /*1580*/  IMAD.WIDE R4, R7.reuse, 0x8, RZ ;  /* 0x0000000807047825 */ /* 0x040fe200078e02ff */
[----:B------:R-:W-:Y:S02]  /*1590*/  LEA R6, R7, R10, 0x2 ;  /* 0x0000000a07067211 */ /* 0x000fe400078e10ff */
[----:B------:R-:W-:-:S04]  /*15a0*/  IADD3 R4, P0, PT, -R4, UR4, RZ ;  /* 0x0000000404047c10 */ /* 0x000fc8000ff1e1ff */
[----:B------:R-:W2:Y:S01]  /*15b0*/  LDL R6, [R6] ;  /* 0x0000000006067983 */ /* 0x000ea20000100800 */
        /* <DEDUP_REMOVED lines=9> */
.L_x_6:
[----:B------:R-:W3:Y:S01]  /*1650*/  LDC R20, c[0x0][0x3c0] ;  /* 0x0000f000ff147b82 */ /* 0x000ee20000000800 */
[----:B------:R-:W-:Y:S01]  /*1660*/  MOV R4, 0x1 ;  /* 0x0000000100047802 */ /* 0x000fe20000000f00 */
[----:B------:R-:W-:Y:S01]  /*1670*/  IMAD.MOV.U32 R5, RZ, RZ, RZ ;  /* 0x000000ffff057224 */ /* 0x000fe200078e00ff */
[----:B--2---:R-:W-:-:S05]  /*1680*/  CS2R R6, SRZ ;  /* 0x0000000000067805 */ /* 0x004fca000001ff00 */
[----:B------:R2:W-:Y:S01]  /*1690*/  STL.128 [R1], R4 ;  /* 0x0000000401007387 */ /* 0x0005e20000100c00 */
[C---:B---3--:R-:W-:Y:S01]  /*16a0*/  ISETP.GE.AND P0, PT, R20.reuse, 0x2, PT ;  /* 0x000000021400780c */ /* 0x048fe20003f06270 */
[----:B------:R-:W-:-:S12]  /*16b0*/  VIADD R16, R20, 0xffffffff ;  /* 0xffffffff14107836 */ /* 0x000fd80000000000 */
[----:B--2---:R-:W-:Y:S05]  /*16c0*/  @!P0 BRA `(.L_x_12) ;  /* 0x00000008008c8947 */ /* 0x004fea0003800000 */
[----:B------:R-:W-:-:S04]  /*16d0*/  IADD3 R4, PT, PT, R20, -0x2, RZ ;  /* 0xfffffffe14047810 */ /* 0x000fc80007ffe0ff */
[----:B------:R-:W-:Y:S01]  /*16e0*/  ISETP.GE.U32.AND P1, PT, R4, 0xf, PT ;  /* 0x0000000f0400780c */ /* 0x000fe20003f26070 */
[----:B------:R-:W-:-:S12]  /*16f0*/  IMAD.MOV.U32 R4, RZ, RZ, 0x1 ;  /* 0x00000001ff047424 */ /* 0x000fd800078e00ff */
[----:B------:R-:W-:Y:S05]  /*1700*/  @!P1 BRA `(.L_x_13) ;  /* 0x0000000000dc9947 */ /* 0x000fea0003800000 */
[----:B------:R-:W2:Y:S01]  /*1710*/  LDC.64 R4, c[0x0][0x3b8] ;  /* 0x0000ee00ff047b82 */ /* 0x000ea20000000a00 */
[----:B------:R-:W-:Y:S01]  /*1720*/  LOP3.LUT R22, R16, 0xfffffff0, RZ, 0xc0, !PT ;  /* 0xfffffff010167812 */ /* 0x000fe200078ec0ff */
[----:B------:R-:W-:Y:S02]  /*1730*/  HFMA2 R21, -RZ, RZ, 0, 0 ;  /* 0x00000000ff157431 */ /* 0x000fe400000001ff */
[----:B------:R-:W-:Y:S02]  /*1740*/  IMAD.MOV.U32 R17, RZ, RZ, R0 ;  /* 0x000000ffff117224 */ /* 0x000fe400078e0000 */
[----:B------:R-:W-:Y:S02]  /*1750*/  IMAD.MOV R22, RZ, RZ, -R22 ;  /* 0x000000ffff167224 */ /* 0x000fe400078e0a16 */
[----:B--2---:R-:W-:-:S03]  /*1760*/  IMAD.WIDE R4, R20, 0x8, R4 ;  /* 0x0000000814047825 */ /* 0x004fc600078e0204 */
[----:B------:R-:W-:-:S04]  /*1770*/  IADD3 R18, P1, PT, R4, -0x40, RZ ;  /* 0xffffffc004127810 */ /* 0x000fc80007f3e0ff */
[----:B------:R-:W-:-:S09]  /*1780*/  IADD3.X R19, PT, PT, R5, -0x1, RZ, P1, !PT ;  /* 0xffffffff05137810 */ /* 0x000fd20000ffe4ff */
.L_x_14:
[----:B------:R-:W2:Y:S04]  /*1790*/  LDL R24, [R17+-0x20] ;  /* 0xffffe00011187983 */ /* 0x000ea80000100800 */
[----:B01----:R-:W2:Y:S04]  /*17a0*/  LDG.E R13, desc[UR8][R18.64+0x38] ;  /* 0x00003808120d7981 */ /* 0x003ea8000c1e1900 */
        /* <DEDUP_REMOVED lines=13> */
[----:B------:R-:W5:Y:S01]  /*1880*/  LDG.E R26, desc[UR8][R18.64+-0x40] ;  /* 0xffffc008121a7981 */ /* 0x000f62000c1e1900 */
[----:B--2---:R-:W-:-:S04]  /*1890*/  IMAD R24, R24, R13, RZ ;  /* 0x0000000d18187224 */ /* 0x004fc800078e02ff */
[----:B---3--:R-:W-:Y:S02]  /*18a0*/  IMAD R12, R24, R15, RZ ;  /* 0x0000000f180c7224 */ /* 0x008fe400078e02ff */
[----:B------:R0:W2:Y:S02]  /*18b0*/  LDG.E R15, desc[UR8][R18.64+-0x38] ;  /* 0xffffc808120f7981 */ /* 0x0000a4000c1e1900 */
[----:B----4-:R-:W-:-:S04]  /*18c0*/  IMAD R13, R12, R25, RZ ;  /* 0x000000190c0d7224 */ /* 0x010fc800078e02ff */
[----:B-----5:R-:W-:-:S04]  /*18d0*/  IMAD R4, R13, R4, RZ ;  /* 0x000000040d047224 */ /* 0x020fc800078e02ff */
[----:B------:R-:W-:-:S04]  /*18e0*/  IMAD R5, R4, R5, RZ ;  /* 0x0000000504057224 */ /* 0x000fc800078e02ff */
[----:B------:R-:W-:-:S04]  /*18f0*/  IMAD R6, R5, R6, RZ ;  /* 0x0000000605067224 */ /* 0x000fc800078e02ff */
[----:B------:R-:W-:-:S04]  /*1900*/  IMAD R7, R6, R7, RZ ;  /* 0x0000000706077224 */ /* 0x000fc800078e02ff */
[----:B------:R-:W-:-:S04]  /*1910*/  IMAD R8, R7, R8, RZ ;  /* 0x0000000807087224 */ /* 0x000fc800078e02ff */
[----:B------:R-:W-:-:S04]  /*1920*/  IMAD R9, R8, R9, RZ ;  /* 0x0000000908097224 */ /* 0x000fc800078e02ff */
[----:B------:R-:W-:Y:S01]  /*1930*/  IMAD R10, R9, R10, RZ ;  /* 0x0000000a090a7224 */ /* 0x000fe200078e02ff */
[----:B------:R1:W-:Y:S03]  /*1940*/  STL.64 [R17+-0x18], R12 ;  /* 0xffffe80c11007387 */ /* 0x0003e60000100a00 */
[----:B------:R-:W-:Y:S02]  /*1950*/  IMAD R11, R10, R11, RZ ;  /* 0x0000000b0a0b7224 */ /* 0x000fe400078e02ff */
[----:B------:R-:W-:Y:S02]  /*1960*/  VIADD R22, R22, 0x10 ;  /* 0x0000001016167836 */ /* 0x000fe40000000000 */
[----:B-1----:R-:W-:-:S03]  /*1970*/  IMAD R12, R11, R28, RZ ;  /* 0x0000001c0b0c7224 */ /* 0x002fc600078e02ff */
[----:B------:R-:W-:Y:S01]  /*1980*/  ISETP.NE.AND P1, PT, R22, RZ, PT ;  /* 0x000000ff1600720c */ /* 0x000fe20003f25270 */
[----:B------:R-:W-:-:S04]  /*1990*/  IMAD R13, R12, R23, RZ ;  /* 0x000000170c0d7224 */ /* 0x000fc800078e02ff */
[----:B------:R-:W-:Y:S01]  /*19a0*/  IMAD R14, R13, R14, RZ ;  /* 0x0000000e0d0e7224 */ /* 0x000fe200078e02ff */
[----:B0-----:R-:W-:Y:S01]  /*19b0*/  IADD3 R18, P2, PT, R18, -0x80, RZ ;  /* 0xffffff8012127810 */ /* 0x001fe20007f5e0ff */
[----:B------:R-:W-:Y:S01]  /*19c0*/  STL [R17+-0x1c], R24 ;  /* 0xffffe41811007387 */ /* 0x000fe20000100800 */
[----:B------:R-:W-:Y:S02]  /*19d0*/  IADD3 R21, PT, PT, R21, 0x10, RZ ;  /* 0x0000001015157810 */ /* 0x000fe40007ffe0ff */
[----:B------:R-:W-:Y:S01]  /*19e0*/  IADD3.X R19, PT, PT, R19, -0x1, RZ, P2, !PT ;  /* 0xffffffff13137810 */ /* 0x000fe200017fe4ff */
[----:B------:R-:W-:Y:S04]  /*19f0*/  STL.128 [R17+-0x10], R4 ;  /* 0xfffff00411007387 */ /* 0x000fe80000100c00 */
[----:B------:R-:W-:Y:S01]  /*1a00*/  STL.128 [R17], R8 ;  /* 0x0000000811007387 */ /* 0x000fe20000100c00 */
[----:B--2---:R-:W-:-:S04]  /*1a10*/  IMAD R15, R14, R15, RZ ;  /* 0x0000000f0e0f7224 */ /* 0x004fc800078e02ff */
[----:B------:R-:W-:Y:S01]  /*1a20*/  IMAD R26, R15, R26, RZ ;  /* 0x0000001a0f1a7224 */ /* 0x000fe200078e02ff */
[----:B------:R-:W-:Y:S04]  /*1a30*/  STL.128 [R17+0x10], R12 ;  /* 0x0000100c11007387 */ /* 0x000fe80000100c00 */
[----:B------:R0:W-:Y:S02]  /*1a40*/  STL [R17+0x20], R26 ;  /* 0x0000201a11007387 */ /* 0x0001e40000100800 */
[----:B0-----:R-:W-:Y:S01]  /*1a50*/  VIADD R17, R17, 0x40 ;  /* 0x0000004011117836 */ /* 0x001fe20000000000 */
[----:B------:R-:W-:Y:S06]  /*1a60*/  @P1 BRA `(.L_x_14) ;  /* 0xfffffffc00481947 */ /* 0x000fec000383ffff */
[----:B------:R-:W-:-:S07]  /*1a70*/  VIADD R4, R21, 0x1 ;  /* 0x0000000115047836 */ /* 0x000fce0000000000 */
.L_x_13:
[----:B------:R-:W-:-:S13]  /*1a80*/  LOP3.LUT P1, R5, R16, 0xf, RZ, 0xc0, !PT ;  /* 0x0000000f10057812 */ /* 0x000fda000782c0ff */
[----:B------:R-:W-:Y:S05]  /*1a90*/  @!P1 BRA `(.L_x_12) ;  /* 0x0000000400989947 */ /* 0x000fea0003800000 */
[----:B------:R-:W-:Y:S02]  /*1aa0*/  ISETP.GE.U32.AND P1, PT, R5, 0x8, PT ;  /* 0x000000080500780c */ /* 0x000fe40003f26070 */
[----:B------:R-:W-:-:S04]  /*1ab0*/  LOP3.LUT R15, R16, 0x7, RZ, 0xc0, !PT ;  /* 0x00000007100f7812 */ /* 0x000fc800078ec0ff */
[----:B------:R-:W-:-:S07]  /*1ac0*/  ISETP.NE.AND P2, PT, R15, RZ, PT ;  /* 0x000000ff0f00720c */ /* 0x000fce0003f45270 */
[----:B------:R-:W-:Y:S06]  /*1ad0*/  @!P1 BRA `(.L_x_15) ;  /* 0x0000000000c49947 */ /* 0x000fec0003800000 */
[----:B------:R-:W2:Y:S01]  /*1ae0*/  LDC.64 R6, c[0x0][0x3b8] ;  /* 0x0000ee00ff067b82 */ /* 0x000ea20000000a00 */
[C---:B01----:R-:W-:Y:S01]  /*1af0*/  IADD3 R9, PT, PT, -R4.reuse, R20, RZ ;  /* 0x0000001404097210 */ /* 0x043fe20007ffe1ff */
[----:B------:R-:W-:-:S05]  /*1b00*/  IMAD R5, R4, 0x4, R1 ;  /* 0x0000000404057824 */ /* 0x000fca00078e0201 */
[----:B------:R-:W3:Y:S01]  /*1b10*/  LDL R8, [R5+-0x4] ;  /* 0xfffffc0005087983 */ /* 0x000ee20000100800 */
[----:B--2---:R-:W-:-:S05]  /*1b20*/  IMAD.WIDE R6, R9, 0x8, R6 ;  /* 0x0000000809067825 */ /* 0x004fca00078e0206 */
[----:B------:R-:W3:Y:S04]  /*1b30*/  LDG.E R9, desc[UR8][R6.64] ;  /* 0x0000000806097981 */ /* 0x000ee8000c1e1900 */
[----:B------:R-:W2:Y:S01]  /*1b40*/  LDG.E R12, desc[UR8][R6.64+-0x8] ;  /* 0xfffff808060c7981 */ /* 0x000ea2000c1e1900 */
[----:B------:R-:W-:-:S03]  /*1b50*/  VIADD R10, R4, 0x1 ;  /* 0x00000001040a7836 */ /* 0x000fc60000000000 */
[----:B------:R-:W4:Y:S01]  /*1b60*/  LDG.E R14, desc[UR8][R6.64+-0x10] ;  /* 0xfffff008060e7981 */ /* 0x000f22000c1e1900 */
[----:B------:R-:W-:-:S03]  /*1b70*/  IMAD R11, R10, 0x4, R1 ;  /* 0x000000040a0b7824 */ /* 0x000fc600078e0201 */
[----:B------:R-:W5:Y:S01]  /*1b80*/  LDG.E R18, desc[UR8][R6.64+-0x18] ;  /* 0xffffe80806127981 */ /* 0x000f62000c1e1900 */
[----:B---3--:R-:W-:Y:S01]  /*1b90*/  IMAD R9, R8, R9, RZ ;  /* 0x0000000908097224 */ /* 0x008fe200078e02ff */
[----:B------:R-:W-:-:S03]  /*1ba0*/  LEA R8, R4, R1, 0x2 ;  /* 0x0000000104087211 */ /* 0x000fc600078e10ff */
[----:B--2---:R-:W-:Y:S02]  /*1bb0*/  IMAD R12, R9, R12, RZ ;  /* 0x0000000c090c7224 */ /* 0x004fe400078e02ff */
[----:B------:R0:W-:Y:S04]  /*1bc0*/  STL [R8], R9 ;  /* 0x0000000908007387 */ /* 0x0001e80000100800 */
[----:B------:R1:W-:Y:S04]  /*1bd0*/  STL [R11], R12 ;  /* 0x0000000c0b007387 */ /* 0x0003e80000100800 */
[----:B------:R-:W4:Y:S01]  /*1be0*/  LDL R13, [R5+0x4] ;  /* 0x00000400050d7983 */ /* 0x000f220000100800 */
[----:B------:R-:W-:-:S05]  /*1bf0*/  VIADD R10, R4, 0x2 ;  /* 0x00000002040a7836 */ /* 0x000fca0000000000 */
[----:B------:R-:W-:Y:S01]  /*1c00*/  LEA R10, R10, R1, 0x2 ;  /* 0x000000010a0a7211 */ /* 0x000fe200078e10ff */
[----:B----4-:R-:W-:-:S05]  /*1c10*/  IMAD R13, R13, R14, RZ ;  /* 0x0000000e0d0d7224 */ /* 0x010fca00078e02ff */
[----:B------:R2:W-:Y:S04]  /*1c20*/  STL [R10], R13 ;  /* 0x0000000d0a007387 */ /* 0x0005e80000100800 */
[----:B------:R-:W5:Y:S01]  /*1c30*/  LDL R17, [R5+0x8] ;  /* 0x0000080005117983 */ /* 0x000f620000100800 */
[----:B------:R-:W-:-:S04]  /*1c40*/  VIADD R14, R4, 0x3 ;  /* 0x00000003040e7836 */ /* 0x000fc80000000000 */
[----:B------:R-:W-:Y:S02]  /*1c50*/  IMAD R14, R14, 0x4, R1 ;  /* 0x000000040e0e7824 */ /* 0x000fe400078e0201 */
[----:B-----5:R-:W-:Y:S02]  /*1c60*/  IMAD R17, R17, R18, RZ ;  /* 0x0000001211117224 */ /* 0x020fe400078e02ff */
[----:B------:R-:W3:Y:S04]  /*1c70*/  LDG.E R18, desc[UR8][R6.64+-0x20] ;  /* 0xffffe00806127981 */ /* 0x000ee8000c1e1900 */
[----:B------:R4:W-:Y:S04]  /*1c80*/  STL [R14], R17 ;  /* 0x000000110e007387 */ /* 0x0009e80000100800 */
[----:B0-----:R-:W3:Y:S01]  /*1c90*/  LDL R9, [R5+0xc] ;  /* 0x00000c0005097983 */ /* 0x001ee20000100800 */
[----:B-1----:R-:W-:-:S05]  /*1ca0*/  IADD3 R12, PT, PT, R4, 0x4, RZ ;  /* 0x00000004040c7810 */ /* 0x002fca0007ffe0ff */
[----:B------:R-:W-:Y:S02]  /*1cb0*/  IMAD R12, R12, 0x4, R1 ;  /* 0x000000040c0c7824 */ /* 0x000fe400078e0201 */
[----:B---3--:R-:W-:Y:S02]  /*1cc0*/  IMAD R9, R9, R18, RZ ;  /* 0x0000001209097224 */ /* 0x008fe400078e02ff */
[----:B------:R-:W3:Y:S04]  /*1cd0*/  LDG.E R18, desc[UR8][R6.64+-0x28] ;  /* 0xffffd80806127981 */ /* 0x000ee8000c1e1900 */
[----:B------:R0:W-:Y:S04]  /*1ce0*/  STL [R12], R9 ;  /* 0x000000090c007387 */ /* 0x0001e80000100800 */
[----:B------:R-:W3:Y:S01]  /*1cf0*/  LDL R11, [R5+0x10] ;  /* 0x00001000050b7983 */ /* 0x000ee20000100800 */
[----:B--2---:R-:W-:-:S05]  /*1d00*/  VIADD R10, R4, 0x5 ;  /* 0x00000005040a7836 */ /* 0x004fca0000000000 */
[----:B------:R-:W-:Y:S01]  /*1d10*/  LEA R10, R10, R1, 0x2 ;  /* 0x000000010a0a7211 */ /* 0x000fe200078e10ff */
[----:B----4-:R-:W-:Y:S01]  /*1d20*/  VIADD R14, R4, 0x6 ;  /* 0x00000006040e7836 */ /* 0x010fe20000000000 */
[----:B0-----:R-:W2:Y:S01]  /*1d30*/  LDG.E R12, desc[UR8][R6.64+-0x38] ;  /* 0xffffc808060c7981 */ /* 0x001ea2000c1e1900 */
[----:B---3--:R-:W-:-:S03]  /*1d40*/  IMAD R11, R11, R18, RZ ;  /* 0x000000120b0b7224 */ /* 0x008fc600078e02ff */
[----:B------:R-:W3:Y:S04]  /*1d50*/  LDG.E R18, desc[UR8][R6.64+-0x30] ;  /* 0xffffd00806127981 */ /* 0x000ee8000c1e1900 */
[----:B------:R4:W-:Y:S04]  /*1d60*/  STL [R10], R11 ;  /* 0x0000000b0a007387 */ /* 0x0009e80000100800 */
[----:B------:R-:W3:Y:S01]  /*1d70*/  LDL R13, [R5+0x14] ;  /* 0x00001400050d7983 */ /* 0x000ee20000100800 */
[----:B------:R-:W-:Y:S02]  /*1d80*/  IMAD R14, R14, 0x4, R1 ;  /* 0x000000040e0e7824 */ /* 0x000fe400078e0201 */
[----:B---3--:R-:W-:-:S05]  /*1d90*/  IMAD R13, R13, R18, RZ ;  /* 0x000000120d0d7224 */ /* 0x008fca00078e02ff */
[----:B------:R4:W-:Y:S04]  /*1da0*/  STL [R14], R13 ;  /* 0x0000000d0e007387 */ /* 0x0009e80000100800 */
[----:B------:R-:W2:Y:S01]  /*1db0*/  LDL R9, [R5+0x18] ;  /* 0x0000180005097983 */ /* 0x000ea20000100800 */
[----:B------:R-:W-:Y:S01]  /*1dc0*/  IADD3 R4, PT, PT, R4, 0x8, RZ ;  /* 0x0000000804047810 */ /* 0x000fe20007ffe0ff */
[----:B--2---:R-:W-:-:S05]  /*1dd0*/  IMAD R9, R9, R12, RZ ;  /* 0x0000000c09097224 */ /* 0x004fca00078e02ff */
[----:B------:R4:W-:Y:S02]  /*1de0*/  STL [R8+0x1c], R9 ;  /* 0x00001c0908007387 */ /* 0x0009e40000100800 */
.L_x_15:
[----:B------:R-:W-:Y:S05]  /*1df0*/  @!P2 BRA `(.L_x_12) ;  /* 0x0000000000c0a947 */ /* 0x000fea0003800000 */
[----:B------:R-:W-:Y:S02]  /*1e00*/  ISETP.GE.U32.AND P1, PT, R15, 0x4, PT ;  /* 0x000000040f00780c */ /* 0x000fe40003f26070 */
[----:B------:R-:W-:-:S04]  /*1e10*/  LOP3.LUT R5, R16, 0x3, RZ, 0xc0, !PT ;  /* 0x0000000310057812 */ /* 0x000fc800078ec0ff */
[----:B------:R-:W-:-:S07]  /*1e20*/  ISETP.NE.AND P2, PT, R5, RZ, PT ;  /* 0x000000ff0500720c */ /* 0x000fce0003f45270 */
[----:B------:R-:W-:Y:S06]  /*1e30*/  @!P1 BRA `(.L_x_16) ;  /* 0x0000000000649947 */ /* 0x000fec0003800000 */
[----:B------:R-:W2:Y:S01]  /*1e40*/  LDC.64 R6, c[0x0][0x3b8] ;  /* 0x0000ee00ff067b82 */ /* 0x000ea20000000a00 */
[----:B01--4-:R-:W-:Y:S02]  /*1e50*/  IMAD.IADD R9, R20, 0x1, -R4 ;  /* 0x0000000114097824 */ /* 0x013fe400078e0a04 */
[----:B------:R-:W-:-:S05]  /*1e60*/  IMAD R12, R4, 0x4, R1 ;  /* 0x00000004040c7824 */ /* 0x000fca00078e0201 */
[----:B------:R-:W3:Y:S01]  /*1e70*/  LDL R8, [R12+-0x4] ;  /* 0xfffffc000c087983 */ /* 0x000ee20000100800 */
[----:B--2---:R-:W-:-:S05]  /*1e80*/  IMAD.WIDE R6, R9, 0x8, R6 ;  /* 0x0000000809067825 */ /* 0x004fca00078e0206 */
[----:B------:R-:W3:Y:S04]  /*1e90*/  LDG.E R9, desc[UR8][R6.64] ;  /* 0x0000000806097981 */ /* 0x000ee8000c1e1900 */
[----:B------:R-:W2:Y:S01]  /*1ea0*/  LDG.E R11, desc[UR8][R6.64+-0x8] ;  /* 0xfffff808060b7981 */ /* 0x000ea2000c1e1900 */
[C---:B------:R-:W-:Y:S01]  /*1eb0*/  IADD3 R10, PT, PT, R4.reuse, 0x1, RZ ;  /* 0x00000001040a7810 */ /* 0x040fe20007ffe0ff */
[----:B------:R-:W-:-:S04]  /*1ec0*/  IMAD R13, R4, 0x4, R1 ;  /* 0x00000004040d7824 */ /* 0x000fc800078e0201 */
[----:B------:R-:W-:Y:S02]  /*1ed0*/  IMAD R14, R10, 0x4, R1 ;  /* 0x000000040a0e7824 */ /* 0x000fe400078e0201 */
[----:B---3--:R-:W-:-:S04]  /*1ee0*/  IMAD R8, R9, R8, RZ ;  /* 0x0000000809087224 */ /* 0x008fc800078e02ff */
[----:B--2---:R-:W-:Y:S01]  /*1ef0*/  IMAD R9, R11, R8, RZ ;  /* 0x000000080b097224 */ /* 0x004fe200078e02ff */
[----:B------:R2:W-:Y:S04]  /*1f00*/  STL [R13], R8 ;  /* 0x000000080d007387 */ /* 0x0005e80000100800 */
[----:B------:R2:W-:Y:S04]  /*1f10*/  STL [R14], R9 ;  /* 0x000000090e007387 */ /* 0x0005e80000100800 */
[----:B------:R-:W3:Y:S04]  /*1f20*/  LDG.E R11, desc[UR8][R6.64+-0x10] ;  /* 0xfffff008060b7981 */ /* 0x000ee8000c1e1900 */
[----:B------:R-:W3:Y:S01]  /*1f30*/  LDL R10, [R12+0x4] ;  /* 0x000004000c0a7983 */ /* 0x000ee20000100800 */
[----:B------:R-:W-:-:S05]  /*1f40*/  IADD3 R18, PT, PT, R4, 0x2, RZ ;  /* 0x0000000204127810 */ /* 0x000fca0007ffe0ff */
[----:B------:R-:W-:Y:S02]  /*1f50*/  IMAD R15, R18, 0x4, R1 ;  /* 0x00000004120f7824 */ /* 0x000fe400078e0201 */
[----:B------:R-:W4:Y:S01]  /*1f60*/  LDG.E R18, desc[UR8][R6.64+-0x18] ;  /* 0xffffe80806127981 */ /* 0x000f22000c1e1900 */
[----:B---3--:R-:W-:-:S05]  /*1f70*/  IMAD R10, R11, R10, RZ ;  /* 0x0000000a0b0a7224 */ /* 0x008fca00078e02ff */
[----:B------:R2:W-:Y:S04]  /*1f80*/  STL [R15], R10 ;  /* 0x0000000a0f007387 */ /* 0x0005e80000100800 */
[----:B------:R-:W4:Y:S01]  /*1f90*/  LDL R11, [R12+0x8] ;  /* 0x000008000c0b7983 */ /* 0x000f220000100800 */
[----:B------:R-:W-:Y:S02]  /*1fa0*/  VIADD R4, R4, 0x4 ;  /* 0x0000000404047836 */ /* 0x000fe40000000000 */
[----:B----4-:R-:W-:-:S05]  /*1fb0*/  IMAD R11, R18, R11, RZ ;  /* 0x0000000b120b7224 */ /* 0x010fca00078e02ff */
[----:B------:R2:W-:Y:S02]  /*1fc0*/  STL [R13+0xc], R11 ;  /* 0x00000c0b0d007387 */ /* 0x0005e40000100800 */
.L_x_16:
[----:B------:R-:W-:Y:S05]  /*1fd0*/  @!P2 BRA `(.L_x_12) ;  /* 0x000000000048a947 */ /* 0x000fea0003800000 */
[----:B------:R-:W3:Y:S01]  /*1fe0*/  LDC.64 R6, c[0x0][0x3b8] ;  /* 0x0000ee00ff067b82 */ /* 0x000ee20000000a00 */
[----:B------:R-:W-:Y:S01]  /*1ff0*/  IADD3 R5, PT, PT, -R5, RZ, RZ ;  /* 0x000000ff05057210 */ /* 0x000fe20007ffe1ff */
[----:B012-4-:R-:W-:Y:S02]  /*2000*/  VIADD R13, R1, 0xfffffffc ;  /* 0xfffffffc010d7836 */ /* 0x017fe40000000000 */
[----:B------:R-:W-:Y:S02]  /*2010*/  IMAD R12, R4, 0x4, R1 ;  /* 0x00000004040c7824 */ /* 0x000fe400078e0201 */
[----:B---3--:R-:W-:-:S07]  /*2020*/  IMAD.WIDE R6, R20, 0x8, R6 ;  /* 0x0000000814067825 */ /* 0x008fce00078e0206 */
.L_x_17:
[----:B------:R-:W-:-:S04]  /*2030*/  IMAD.WIDE R8, R4, 0x8, RZ ;  /* 0x0000000804087825 */ /* 0x000fc800078e02ff */
[----:B------:R-:W-:Y:S01]  /*2040*/  IMAD R10, R4, 0x4, R13 ;  /* 0x00000004040a7824 */ /* 0x000fe200078e020d */
[----:B------:R-:W-:-:S04]  /*2050*/  IADD3 R8, P1, PT, R6, -R8, RZ ;  /* 0x8000000806087210 */ /* 0x000fc80007f3e0ff */
[----:B------:R-:W-:Y:S01]  /*2060*/  IADD3.X R9, PT, PT, R7, ~R9, RZ, P1, !PT ;  /* 0x8000000907097210 */ /* 0x000fe20000ffe4ff */
[----:B------:R-:W2:Y:S05]  /*2070*/  LDL R10, [R10] ;  /* 0x000000000a0a7983 */ /* 0x000eaa0000100800 */
[----:B------:R-:W2:Y:S01]  /*2080*/  LDG.E R9, desc[UR8][R8.64] ;  /* 0x0000000808097981 */ /* 0x000ea2000c1e1900 */
[----:B------:R-:W-:Y:S02]  /*2090*/  VIADD R5, R5, 0x1 ;  /* 0x0000000105057836 */ /* 0x000fe40000000000 */
[----:B------:R-:W-:-:S03]  /*20a0*/  VIADD R4, R4, 0x1 ;  /* 0x0000000104047836 */ /* 0x000fc60000000000 */
[----:B------:R-:W-:Y:S01]  /*20b0*/  ISETP.NE.AND P1, PT, R5, RZ, PT ;  /* 0x000000ff0500720c */ /* 0x000fe20003f25270 */
[----:B--2---:R-:W-:-:S05]  /*20c0*/  IMAD R11, R10, R9, RZ ;  /* 0x000000090a0b7224 */ /* 0x004fca00078e02ff */
[----:B------:R0:W-:Y:S02]  /*20d0*/  STL [R12], R11 ;  /* 0x0000000b0c007387 */ /* 0x0001e40000100800 */
[----:B0-----:R-:W-:-:S05]  /*20e0*/  IADD3 R12, PT, PT, R12, 0x4, RZ ;  /* 0x000000040c0c7810 */ /* 0x001fca0007ffe0ff */
[----:B------:R-:W-:Y:S05]  /*20f0*/  @P1 BRA `(.L_x_17) ;  /* 0xfffffffc00cc1947 */ /* 0x000fea000383ffff */
.L_x_12:
[----:B------:R-:W-:-:S05]  /*2100*/  IMAD R18, R20, 0x4, R1 ;  /* 0x0000000414127824 */ /* 0x000fca00078e0201 */
[----:B------:R-:W3:Y:S01]  /*2110*/  LDL R6, [R18+-0x4] ;  /* 0xfffffc0012067983 */ /* 0x000ee20000100800 */
[----:B012-4-:R-:W-:-:S04]  /*2120*/  IABS R14, R3 ;  /* 0x00000003000e7213 */ /* 0x017fc80000000000 */
[----:B------:R-:W-:Y:S02]  /*2130*/  MOV R15, R14 ;  /* 0x0000000e000f7202 */ /* 0x000fe40000000f00 */
[-C--:B---3--:R-:W-:Y:S02]  /*2140*/  IABS R10, R6.reuse ;  /* 0x00000006000a7213 */ /* 0x088fe40000000000 */
[----:B------:R-:W-:Y:S02]  /*2150*/  IABS R11, R6 ;  /* 0x00000006000b7213 */ /* 0x000fe40000000000 */
[----:B------:R-:W0:Y:S08]  /*2160*/  I2F.RP R7, R10 ;  /* 0x0000000a00077306 */ /* 0x000e300000209400 */
[----:B0-----:R-:W0:Y:S02]  /*2170*/  MUFU.RCP R7, R7 ;  /* 0x0000000700077308 */ /* 0x001e240000001000 */
[----:B0-----:R-:W-:-:S06]  /*2180*/  VIADD R4, R7, 0xffffffe ;  /* 0x0ffffffe07047836 */ /* 0x001fcc0000000000 */
[----:B------:R0:W1:Y:S02]  /*2190*/  F2I.FTZ.U32.TRUNC.NTZ R5, R4 ;  /* 0x0000000400057305 */ /* 0x000064000021f000 */
[----:B0-----:R-:W-:Y:S02]  /*21a0*/  IMAD.MOV.U32 R4, RZ, RZ, RZ ;  /* 0x000000ffff047224 */ /* 0x001fe400078e00ff */
[----:B-1----:R-:W-:-:S04]  /*21b0*/  IMAD.MOV R9, RZ, RZ, -R5 ;  /* 0x000000ffff097224 */ /* 0x002fc800078e0a05 */
[----:B------:R-:W-:-:S04]  /*21c0*/  IMAD R9, R9, R10, RZ ;  /* 0x0000000a09097224 */ /* 0x000fc800078e02ff */
[----:B------:R-:W-:-:S04]  /*21d0*/  IMAD.HI.U32 R8, R5, R9, R4 ;  /* 0x0000000905087227 */ /* 0x000fc800078e0004 */
[----:B------:R-:W-:Y:S02]  /*21e0*/  IMAD.MOV R5, RZ, RZ, -R11 ;  /* 0x000000ffff057224 */ /* 0x000fe400078e0a0b */
[----:B------:R-:W-:-:S04]  /*21f0*/  IMAD.HI.U32 R4, R8, R15, RZ ;  /* 0x0000000f08047227 */ /* 0x000fc800078e00ff */
[----:B------:R-:W-:Y:S02]  /*2200*/  IMAD R5, R4, R5, R14 ;  /* 0x0000000504057224 */ /* 0x000fe400078e020e */
[----:B------:R-:W-:-:S03]  /*2210*/  VIADD R8, R1, 0x40 ;  /* 0x0000004001087836 */ /* 0x000fc60000000000 */
[----:B------:R-:W-:-:S13]  /*2220*/  ISETP.GT.U32.AND P2, PT, R10, R5, PT ;  /* 0x000000050a00720c */ /* 0x000fda0003f44070 */
[-C--:B------:R-:W-:Y:S01]  /*2230*/  @!P2 IADD3 R5, PT, PT, R5, -R10.reuse, RZ ;  /* 0x8000000a0505a210 */ /* 0x080fe20007ffe0ff */
[----:B------:R-:W-:Y:S01]  /*2240*/  @!P2 VIADD R4, R4, 0x1 ;  /* 0x000000010404a836 */ /* 0x000fe20000000000 */
[----:B------:R-:W-:Y:S02]  /*2250*/  ISETP.NE.AND P2, PT, R6, RZ, PT ;  /* 0x000000ff0600720c */ /* 0x000fe40003f45270 */
[----:B------:R-:W-:Y:S02]  /*2260*/  ISETP.GE.U32.AND P1, PT, R5, R10, PT ;  /* 0x0000000a0500720c */ /* 0x000fe40003f26070 */
[----:B------:R-:W-:-:S04]  /*2270*/  LOP3.LUT R5, R3, R6, RZ, 0x3c, !PT ;  /* 0x0000000603057212 */ /* 0x000fc800078e3cff */
[----:B------:R-:W-:-:S07]  /*2280*/  ISETP.GE.AND P3, PT, R5, RZ, PT ;  /* 0x000000ff0500720c */ /* 0x000fce0003f66270 */
[----:B------:R-:W-:-:S06]  /*2290*/  @P1 VIADD R4, R4, 0x1 ;  /* 0x0000000104041836 */ /* 0x000fcc0000000000 */
[----:B------:R-:W-:Y:S02]  /*22a0*/  @!P3 IADD3 R4, PT, PT, -R4, RZ, RZ ;  /* 0x000000ff0404b210 */ /* 0x000fe40007ffe1ff */
[----:B------:R-:W-:-:S05]  /*22b0*/  @!P2 LOP3.LUT R4, RZ, R6, RZ, 0x33, !PT ;  /* 0x00000006ff04a212 */ /* 0x000fca00078e33ff */
[----:B------:R0:W-:Y:S01]  /*22c0*/  STL [R1+0x40], R4 ;  /* 0x0000400401007387 */ /* 0x0001e20000100800 */
[----:B------:R-:W-:Y:S05]  /*22d0*/  @!P0 BRA `(.L_x_18) ;  /* 0x0000003c00908947 */ /* 0x000fea0003800000 */
[----:B------:R-:W-:Y:S02]  /*22e0*/  VIADD R20, R20, 0xfffffffe ;  /* 0xfffffffe14147836 */ /* 0x000fe40000000000 */
[----:B------:R-:W-:-:S03]  /*22f0*/  HFMA2 R9, -RZ, RZ, 0, 5.9604644775390625e-08 ;  /* 0x00000001ff097431 */ /* 0x000fc600000001ff */
[----:B------:R-:W-:-:S13]  /*2300*/  ISETP.GE.U32.AND P0, PT, R20, 0x7, PT ;  /* 0x000000071400780c */ /* 0x000fda0003f06070 */
[----:B------:R-:W-:Y:S05]  /*2310*/  @!P0 BRA `(.L_x_19) ;  /* 0x00000024006c8947 */ /* 0x000fea0003800000 */
[----:B------:R-:W2:Y:S04]  /*2320*/  LDL R12, [R18+-0x4] ;  /* 0xfffffc00120c7983 */ /* 0x000ea80000100800 */
[----:B------:R-:W3:Y:S01]  /*2330*/  LDL R19, [R18+-0x8] ;  /* 0xfffff80012137983 */ /* 0x000ee20000100800 */
[-C--:B--2---:R-:W-:Y:S02]  /*2340*/  IABS R6, R12.reuse ;  /* 0x0000000c00067213 */ /* 0x084fe40000000000 */
[----:B------:R-:W-:Y:S02]  /*2350*/  IABS R13, R12 ;  /* 0x0000000c000d7213 */ /* 0x000fe40000000000 */
[----:B------:R-:W1:Y:S01]  /*2360*/  I2F.RP R7, R6 ;  /* 0x0000000600077306 */ /* 0x000e620000209400 */
[----:B---3--:R-:W-:-:S02]  /*2370*/  IABS R17, R19 ;  /* 0x0000001300117213 */ /* 0x008fc40000000000 */
[----:B------:R-:W-:-:S05]  /*2380*/  ISETP.NE.AND P1, PT, R12, RZ, PT ;  /* 0x000000ff0c00720c */ /* 0x000fca0003f25270 */
[----:B------:R-:W2:Y:S08]  /*2390*/  I2F.RP R9, R17 ;  /* 0x0000001100097306 */ /* 0x000eb00000209400 */
[----:B-1----:R-:W0:Y:S08]  /*23a0*/  MUFU.RCP R7, R7 ;  /* 0x0000000700077308 */ /* 0x002e300000001000 */
[----:B--2---:R-:W-:Y:S01]  /*23b0*/  MUFU.RCP R9, R9 ;  /* 0x0000000900097308 */ /* 0x004fe20000001000 */
[----:B0-----:R-:W-:-:S02]  /*23c0*/  VIADD R4, R7, 0xffffffe ;  /* 0x0ffffffe07047836 */ /* 0x001fc40000000000 */
[----:B------:R-:W-:-:S05]  /*23d0*/  IMAD.MOV R7, RZ, RZ, -R13 ;  /* 0x000000ffff077224 */ /* 0x000fca00078e0a0d */
[----:B------:R0:W1:Y:S02]  /*23e0*/  F2I.FTZ.U32.TRUNC.NTZ R5, R4 ;  /* 0x0000000400057305 */ /* 0x000064000021f000 */
[----:B0-----:R-:W-:Y:S01]  /*23f0*/  MOV R4, RZ ;  /* 0x000000ff00047202 */ /* 0x001fe20000000f00 */
[----:B-1----:R-:W-:-:S04]  /*2400*/  IMAD.MOV R11, RZ, RZ, -R5 ;  /* 0x000000ffff0b7224 */ /* 0x002fc800078e0a05 */
[----:B------:R-:W-:-:S04]  /*2410*/  IMAD R11, R11, R6, RZ ;  /* 0x000000060b0b7224 */ /* 0x000fc800078e02ff */
[----:B------:R-:W-:Y:S01]  /*2420*/  IMAD.HI.U32 R10, R5, R11, R4 ;  /* 0x0000000b050a7227 */ /* 0x000fe200078e0004 */
[----:B------:R-:W-:-:S05]  /*2430*/  IADD3 R4, PT, PT, R9, 0xffffffe, RZ ;  /* 0x0ffffffe09047810 */ /* 0x000fca0007ffe0ff */
[----:B------:R-:W-:Y:S01]  /*2440*/  IMAD.HI.U32 R5, R10, R15, RZ ;  /* 0x0000000f0a057227 */ /* 0x000fe200078e00ff */
[----:B------:R-:W-:-:S03]  /*2450*/  IABS R10, R19 ;  /* 0x00000013000a7213 */ /* 0x000fc60000000000 */
[----:B------:R-:W-:Y:S02]  /*2460*/  IMAD R7, R5, R7, R14 ;  /* 0x0000000705077224 */ /* 0x000fe400078e020e */
[----:B------:R0:W1:Y:S01]  /*2470*/  F2I.FTZ.U32.TRUNC.NTZ R5, R4 ;  /* 0x0000000400057305 */ /* 0x000062000021f000 */
[----:B------:R-:W-:Y:S02]  /*2480*/  IMAD.MOV R13, RZ, RZ, -R10 ;  /* 0x000000ffff0d7224 */ /* 0x000fe400078e0a0a */
[----:B------:R-:W-:Y:S01]  /*2490*/  ISETP.GT.U32.AND P0, PT, R6, R7, PT ;  /* 0x000000070600720c */ /* 0x000fe20003f04070 */
[----:B0-----:R-:W-:-:S12]  /*24a0*/  IMAD.MOV.U32 R4, RZ, RZ, RZ ;  /* 0x000000ffff047224 */ /* 0x001fd800078e00ff */
[----:B------:R-:W-:Y:S01]  /*24b0*/  @!P0 IMAD.IADD R7, R7, 0x1, -R6 ;  /* 0x0000000107078824 */ /* 0x000fe200078e0a06 */
[----:B------:R-:W-:-:S04]  /*24c0*/  ISETP.GE.AND P0, PT, R3, RZ, PT ;  /* 0x000000ff0300720c */ /* 0x000fc80003f06270 */
[----:B------:R-:W-:-:S13]  /*24d0*/  ISETP.GT.U32.AND P2, PT, R6, R7, PT ;  /* 0x000000070600720c */ /* 0x000fda0003f44070 */
[----:B------:R-:W-:Y:S02]  /*24e0*/  @!P2 IMAD.IADD R7, R7, 0x1, -R6 ;  /* 0x000000010707a824 */ /* 0x000fe400078e0a06 */
[----:B-1----:R-:W-:-:S03]  /*24f0*/  IMAD.MOV R6, RZ, RZ, -R5 ;  /* 0x000000ffff067224 */ /* 0x002fc600078e0a05 */
[----:B------:R-:W-:Y:S01]  /*2500*/  @!P0 IADD3 R7, PT, PT, -R7, RZ, RZ ;  /* 0x000000ff07078210 */ /* 0x000fe20007ffe1ff */
[----:B------:R-:W-:Y:S01]  /*2510*/  IMAD R9, R6, R17, RZ ;  /* 0x0000001106097224 */ /* 0x000fe200078e02ff */
[----:B------:R-:W-:-:S03]  /*2520*/  @!P1 LOP3.LUT R7, RZ, R12, RZ, 0x33, !PT ;  /* 0x0000000cff079212 */ /* 0x000fc600078e33ff */
[----:B------:R-:W-:Y:S01]  /*2530*/  IMAD.HI.U32 R20, R5, R9, R4 ;  /* 0x0000000905147227 */ /* 0x000fe200078e0004 */
[----:B------:R-:W-:Y:S02]  /*2540*/  IABS R6, R7 ;  /* 0x0000000700067213 */ /* 0x000fe40000000000 */
[----:B------:R-:W-:Y:S02]  /*2550*/  LOP3.LUT R7, R7, R19, RZ, 0x3c, !PT ;  /* 0x0000001307077212 */ /* 0x000fe400078e3cff */
[----:B------:R-:W-:Y:S02]  /*2560*/  MOV R5, R6 ;  /* 0x0000000600057202 */ /* 0x000fe40000000f00 */
[----:B------:R-:W-:-:S03]  /*2570*/  ISETP.GE.AND P3, PT, R7, RZ, PT ;  /* 0x000000ff0700720c */ /* 0x000fc60003f66270 */
[----:B------:R-:W-:-:S04]  /*2580*/  IMAD.HI.U32 R4, R20, R5, RZ ;  /* 0x0000000514047227 */ /* 0x000fc800078e00ff */
[----:B------:R-:W-:-:S05]  /*2590*/  IMAD R6, R4, R13, R5 ;  /* 0x0000000d04067224 */ /* 0x000fca00078e0205 */
[----:B------:R-:W-:-:S13]  /*25a0*/  ISETP.GT.U32.AND P2, PT, R17, R6, PT ;  /* 0x000000061100720c */ /* 0x000fda0003f44070 */
[----:B------:R-:W-:Y:S02]  /*25b0*/  @!P2 IMAD.IADD R6, R6, 0x1, -R17 ;  /* 0x000000010606a824 */ /* 0x000fe400078e0a11 */
[----:B------:R-:W-:-:S03]  /*25c0*/  @!P2 VIADD R4, R4, 0x1 ;  /* 0x000000010404a836 */ /* 0x000fc60000000000 */
[----:B------:R-:W-:-:S13]  /*25d0*/  ISETP.GE.U32.AND P1, PT, R6, R17, PT ;  /* 0x000000110600720c */ /* 0x000fda0003f26070 */
[----:B------:R-:W-:Y:S02]  /*25e0*/  @P1 IADD3 R4, PT, PT, R4, 0x1, RZ ;  /* 0x0000000104041810 */ /* 0x000fe40007ffe0ff */
[----:B------:R-:W-:Y:S02]  /*25f0*/  ISETP.NE.AND P1, PT, R19, RZ, PT ;  /* 0x000000ff1300720c */ /* 0x000fe40003f25270 */
[----:B------:R-:W-:Y:S01]  /*2600*/  LOP3.LUT R19, RZ, R19, RZ, 0x33, !PT ;  /* 0x00000013ff137212 */ /* 0x000fe200078e33ff */
[----:B------:R-:W-:-:S05]  /*2610*/  @!P3 IMAD.MOV R4, RZ, RZ, -R4 ;  /* 0x000000ffff04b224 */ /* 0x000fca00078e0a04 */
[----:B------:R-:W-:-:S05]  /*2620*/  SEL R10, R19, R4, !P1 ;  /* 0x00000004130a7207 */ /* 0x000fca0004800000 */
[----:B------:R0:W-:Y:S04]  /*2630*/  STL [R1+0x44], R10 ;  /* 0x0000440a01007387 */ /* 0x0001e80000100800 */
[----:B------:R-:W2:Y:S04]  /*2640*/  LDL R7, [R18+-0xc] ;  /* 0xfffff40012077983 */ /* 0x000ea80000100800 */
[----:B------:R-:W3:Y:S01]  /*2650*/  LDL R6, [R18+-0x10] ;  /* 0xfffff00012067983 */ /* 0x000ee20000100800 */
[----:B0-----:R-:W-:-:S04]  /*2660*/  IMAD.HI.U32 R10, R20, R15, RZ ;  /* 0x0000000f140a7227 */ /* 0x001fc800078e00ff */
[----:B------:R-:W-:-:S05]  /*2670*/  IMAD R10, R10, R13, R14 ;  /* 0x0000000d0a0a7224 */ /* 0x000fca00078e020e */
[----:B------:R-:W-:-:S13]  /*2680*/  ISETP.GT.U32.AND P2, PT, R17, R10, PT ;  /* 0x0000000a1100720c */ /* 0x000fda0003f44070 */
[----:B------:R-:W-:-:S04]  /*2690*/  @!P2 IADD3 R10, PT, PT, R10, -R17, RZ ;  /* 0x800000110a0aa210 */ /* 0x000fc80007ffe0ff */
[----:B------:R-:W-:-:S13]  /*26a0*/  ISETP.GT.U32.AND P2, PT, R17, R10, PT ;  /* 0x0000000a1100720c */ /* 0x000fda0003f44070 */
[----:B------:R-:W-:-:S05]  /*26b0*/  @!P2 IADD3 R10, PT, PT, R10, -R17, RZ ;  /* 0x800000110a0aa210 */ /* 0x000fca0007ffe0ff */
[----:B------:R-:W-:Y:S01]  /*26c0*/  @!P0 IMAD.MOV R10, RZ, RZ, -R10 ;  /* 0x000000ffff0a8224 */ /* 0x000fe200078e0a0a */
[----:B--2---:R-:W-:-:S04]  /*26d0*/  IABS R9, R7 ;  /* 0x0000000700097213 */ /* 0x004fc80000000000 */
[----:B------:R-:W0:Y:S01]  /*26e0*/  I2F.RP R11, R9 ;  /* 0x00000009000b7306 */ /* 0x000e220000209400 */
[----:B---3--:R-:W-:-:S07]  /*26f0*/  IABS R21, R6 ;  /* 0x0000000600157213 */ /* 0x008fce0000000000 */
[----:B------:R-:W1:Y:S08]  /*2700*/  I2F.RP R20, R21 ;  /* 0x0000001500147306 */ /* 0x000e700000209400 */
[----:B0-----:R-:W0:Y:S08]  /*2710*/  MUFU.RCP R11, R11 ;  /* 0x0000000b000b7308 */ /* 0x001e300000001000 */
[----:B-1----:R-:W1:Y:S01]  /*2720*/  MUFU.RCP R20, R20 ;  /* 0x0000001400147308 */ /* 0x002e620000001000 */
[----:B0-----:R-:W-:-:S07]  /*2730*/  VIADD R4, R11, 0xffffffe ;  /* 0x0ffffffe0b047836 */ /* 0x001fce0000000000 */
[----:B------:R0:W2:Y:S01]  /*2740*/  F2I.FTZ.U32.TRUNC.NTZ R5, R4 ;  /* 0x0000000400057305 */ /* 0x0000a2000021f000 */
[----:B-1----:R-:W-:Y:S01]  /*2750*/  VIADD R13, R20, 0xffffffe ;  /* 0x0ffffffe140d7836 */ /* 0x002fe20000000000 */
[----:B------:R-:W-:Y:S02]  /*2760*/  SEL R20, R19, R10, !P1 ;  /* 0x0000000a13147207 */ /* 0x000fe40004800000 */
[----:B------:R-:W-:Y:S01]  /*2770*/  ISETP.NE.AND P1, PT, R7, RZ, PT ;  /* 0x000000ff0700720c */ /* 0x000fe20003f25270 */
[----:B0-----:R-:W-:-:S03]  /*2780*/  IMAD.MOV.U32 R4, RZ, RZ, RZ ;  /* 0x000000ffff047224 */ /* 0x001fc600078e00ff */
[----:B------:R-:W0:Y:S01]  /*2790*/  F2I.FTZ.U32.TRUNC.NTZ R13, R13 ;  /* 0x0000000d000d7305 */ /* 0x000e22000021f000 */
[----:B------:R-:W-:Y:S02]  /*27a0*/  LOP3.LUT R10, RZ, R7, RZ, 0x33, !PT ;  /* 0x00000007ff0a7212 */ /* 0x000fe400078e33ff */
[----:B------:R-:W-:Y:S02]  /*27b0*/  IABS R19, R20 ;  /* 0x0000001400137213 */ /* 0x000fe40000000000 */
[----:B--2---:R-:W-:-:S05]  /*27c0*/  IADD3 R12, PT, PT, RZ, -R5, RZ ;  /* 0x80000005ff0c7210 */ /* 0x004fca0007ffe0ff */
[----:B------:R-:W-:Y:S01]  /*27d0*/  IMAD R23, R12, R9, RZ ;  /* 0x000000090c177224 */ /* 0x000fe200078e02ff */
[-C--:B------:R-:W-:Y:S02]  /*27e0*/  IABS R12, R7.reuse ;  /* 0x00000007000c7213 */ /* 0x080fe40000000000 */
[----:B------:R-:W-:Y:S01]  /*27f0*/  LOP3.LUT R7, R20, R7, RZ, 0x3c, !PT ;  /* 0x0000000714077212 */ /* 0x000fe200078e3cff */
[----:B------:R-:W-:Y:S01]  /*2800*/  IMAD.HI.U32 R4, R5, R23, R4 ;  /* 0x0000001705047227 */ /* 0x000fe200078e0004 */
[----:B0-----:R-:W-:-:S03]  /*2810*/  IADD3 R22, PT, PT, RZ, -R13, RZ ;  /* 0x8000000dff167210 */ /* 0x001fc60007ffe0ff */
[----:B------:R-:W-:Y:S02]  /*2820*/  IMAD.MOV R5, RZ, RZ, -R12 ;  /* 0x000000ffff057224 */ /* 0x000fe400078e0a0c */
[----:B------:R-:W-:-:S04]  /*2830*/  IMAD.HI.U32 R11, R4, R15, RZ ;  /* 0x0000000f040b7227 */ /* 0x000fc800078e00ff */
[----:B------:R-:W-:Y:S02]  /*2840*/  IMAD R12, R11, R5, R14 ;  /* 0x000000050b0c7224 */ /* 0x000fe400078e020e */
[----:B------:R-:W-:Y:S01]  /*2850*/  IMAD R17, R22, R21, RZ ;  /* 0x0000001516117224 */ /* 0x000fe200078e02ff */
[----:B------:R-:W-:Y:S02]  /*2860*/  IABS R22, R6 ;  /* 0x0000000600167213 */ /* 0x000fe40000000000 */
[----:B------:R-:W-:-:S03]  /*2870*/  ISETP.GT.U32.AND P3, PT, R9, R12, PT ;  /* 0x0000000c0900720c */ /* 0x000fc60003f64070 */
[----:B------:R-:W-:-:S10]  /*2880*/  IMAD.MOV R23, RZ, RZ, -R22 ;  /* 0x000000ffff177224 */ /* 0x000fd400078e0a16 */
[----:B------:R-:W-:-:S05]  /*2890*/  @!P3 IMAD.IADD R12, R12, 0x1, -R9 ;  /* 0x000000010c0cb824 */ /* 0x000fca00078e0a09 */
[----:B------:R-:W-:-:S13]  /*28a0*/  ISETP.GT.U32.AND P3, PT, R9, R12, PT ;  /* 0x0000000c0900720c */ /* 0x000fda0003f64070 */
[----:B------:R-:W-:Y:S01]  /*28b0*/  @!P3 IMAD.IADD R12, R12, 0x1, -R9 ;  /* 0x000000010c0cb824 */ /* 0x000fe200078e0a09 */
[----:B------:R-:W-:-:S03]  /*28c0*/  ISETP.GE.AND P3, PT, R7, RZ, PT ;  /* 0x000000ff0700720c */ /* 0x000fc60003f66270 */
[----:B------:R-:W-:-:S05]  /*28d0*/  @!P0 IMAD.MOV R12, RZ, RZ, -R12 ;  /* 0x000000ffff0c8224 */ /* 0x000fca00078e0a0c */
[----:B------:R-:W-:Y:S01]  /*28e0*/  SEL R11, R10, R12, !P1 ;  /* 0x0000000c0a0b7207 */ /* 0x000fe20004800000 */
[----:B------:R-:W-:-:S04]  /*28f0*/  IMAD.MOV.U32 R12, RZ, RZ, RZ ;  /* 0x000000ffff0c7224 */ /* 0x000fc800078e00ff */
[----:B------:R-:W-:Y:S01]  /*2900*/  IMAD.HI.U32 R12, R13, R17, R12 ;  /* 0x000000110d0c7227 */ /* 0x000fe200078e000c */
[----:B------:R-:W-:Y:S02]  /*2910*/  MOV R13, R19 ;  /* 0x00000013000d7202 */ /* 0x000fe40000000f00 */
[----:B------:R-:W-:Y:S02]  /*2920*/  IABS R17, R11 ;  /* 0x0000000b00117213 */ /* 0x000fe40000000000 */
[----:B------:R-:W-:Y:S01]  /*2930*/  LOP3.LUT R11, R11, R6, RZ, 0x3c, !PT ;  /* 0x000000060b0b7212 */ /* 0x000fe200078e3cff */
[----:B------:R-:W-:-:S04]  /*2940*/  IMAD.HI.U32 R4, R4, R13, RZ ;  /* 0x0000000d04047227 */ /* 0x000fc800078e00ff */
[----:B------:R-:W-:-:S04]  /*2950*/  IMAD.HI.U32 R24, R12, R17, RZ ;  /* 0x000000110c187227 */ /* 0x000fc800078e00ff */
[----:B------:R-:W-:Y:S02]  /*2960*/  IMAD R22, R4, R5, R13 ;  /* 0x0000000504167224 */ /* 0x000fe400078e020d */
[----:B------:R-:W-:-:S03]  /*2970*/  IMAD R26, R24, R23, R17 ;  /* 0x00000017181a7224 */ /* 0x000fc600078e0211 */
[----:B------:R-:W-:Y:S02]  /*2980*/  ISETP.GT.U32.AND P2, PT, R9, R22, PT ;  /* 0x000000160900720c */ /* 0x000fe40003f44070 */
[----:B------:R-:W-:-:S11]  /*2990*/  ISETP.GT.U32.AND P4, PT, R21, R26, PT ;  /* 0x0000001a1500720c */ /* 0x000fd60003f84070 */
[----:B------:R-:W-:Y:S02]  /*29a0*/  @!P2 IMAD.IADD R22, R22, 0x1, -R9 ;  /* 0x000000011616a824 */ /* 0x000fe400078e0a09 */
[----:B------:R-:W-:Y:S01]  /*29b0*/  @!P4 IADD3 R26, PT, PT, R26, -R21, RZ ;  /* 0x800000151a1ac210 */ /* 0x000fe20007ffe0ff */
[----:B------:R-:W-:Y:S01]  /*29c0*/  @!P2 VIADD R4, R4, 0x1 ;  /* 0x000000010404a836 */ /* 0x000fe20000000000 */
[----:B------:R-:W-:Y:S01]  /*29d0*/  ISETP.GE.AND P2, PT, R11, RZ, PT ;  /* 0x000000ff0b00720c */ /* 0x000fe20003f46270 */
[----:B------:R-:W-:Y:S01]  /*29e0*/  @!P4 VIADD R24, R24, 0x1 ;  /* 0x000000011818c836 */ /* 0x000fe20000000000 */
[----:B------:R-:W-:Y:S02]  /*29f0*/  ISETP.GE.U32.AND P5, PT, R22, R9, PT ;  /* 0x000000091600720c */ /* 0x000fe40003fa6070 */
[----:B------:R-:W-:Y:S02]  /*2a00*/  ISETP.GE.U32.AND P6, PT, R26, R21, PT ;  /* 0x000000151a00720c */ /* 0x000fe40003fc6070 */
[----:B------:R-:W-:-:S02]  /*2a10*/  ISETP.NE.AND P4, PT, R6, RZ, PT ;  /* 0x000000ff0600720c */ /* 0x000fc40003f85270 */
[----:B------:R-:W-:-:S07]  /*2a20*/  LOP3.LUT R22, RZ, R6, RZ, 0x33, !PT ;  /* 0x00000006ff167212 */ /* 0x000fce00078e33ff */
[----:B------:R-:W-:Y:S02]  /*2a30*/  @P5 IADD3 R4, PT, PT, R4, 0x1, RZ ;  /* 0x0000000104045810 */ /* 0x000fe40007ffe0ff */
[----:B------:R-:W-:-:S03]  /*2a40*/  @P6 VIADD R24, R24, 0x1 ;  /* 0x0000000118186836 */ /* 0x000fc60000000000 */
[----:B------:R-:W-:Y:S02]  /*2a50*/  @!P3 IMAD.MOV R4, RZ, RZ, -R4 ;  /* 0x000000ffff04b224 */ /* 0x000fe400078e0a04 */
[----:B------:R-:W-:-:S03]  /*2a60*/  @!P2 IADD3 R24, PT, PT, -R24, RZ, RZ ;  /* 0x000000ff1818a210 */ /* 0x000fc60007ffe1ff */
[----:B------:R-:W-:Y:S02]  /*2a70*/  SEL R10, R10, R4, !P1 ;  /* 0x000000040a0a7207 */ /* 0x000fe40004800000 */
[----:B------:R-:W-:-:S05]  /*2a80*/  SEL R11, R22, R24, !P4 ;  /* 0x00000018160b7207 */ /* 0x000fca0006000000 */
[----:B------:R0:W-:Y:S04]  /*2a90*/  STL.64 [R1+0x48], R10 ;  /* 0x0000480a01007387 */ /* 0x0001e80000100a00 */
[----:B------:R-:W2:Y:S04]  /*2aa0*/  LDL R7, [R18+-0x14] ;  /* 0xffffec0012077983 */ /* 0x000ea80000100800 */
[----:B------:R-:W3:Y:S04]  /*2ab0*/  LDL R4, [R18+-0x18] ;  /* 0xffffe80012047983 */ /* 0x000ee80000100800 */
[----:B------:R-:W4:Y:S04]  /*2ac0*/  LDL R6, [R18+-0x1c] ;  /* 0xffffe40012067983 */ /* 0x000f280000100800 */
[----:B------:R-:W5:Y:S01]  /*2ad0*/  LDL R5, [R18+-0x20] ;  /* 0xffffe00012057983 */ /* 0x000f620000100800 */
[----:B------:R-:W-:-:S04]  /*2ae0*/  IMAD.HI.U32 R12, R12, R15, RZ ;  /* 0x0000000f0c0c7227 */ /* 0x000fc800078e00ff */
[----:B------:R-:W-:-:S05]  /*2af0*/  IMAD R26, R12, R23, R14 ;  /* 0x000000170c1a7224 */ /* 0x000fca00078e020e */
[----:B------:R-:W-:-:S13]  /*2b00*/  ISETP.GT.U32.AND P1, PT, R21, R26, PT ;  /* 0x0000001a1500720c */ /* 0x000fda0003f24070 */
[----:B------:R-:W-:-:S04]  /*2b10*/  @!P1 IADD3 R26, PT, PT, R26, -R21, RZ ;  /* 0x800000151a1a9210 */ /* 0x000fc80007ffe0ff */
[----:B------:R-:W-:-:S13]  /*2b20*/  ISETP.GT.U32.AND P1, PT, R21, R26, PT ;  /* 0x0000001a1500720c */ /* 0x000fda0003f24070 */
[----:B------:R-:W-:-:S05]  /*2b30*/  @!P1 IMAD.IADD R26, R26, 0x1, -R21 ;  /* 0x000000011a1a9824 */ /* 0x000fca00078e0a15 */
[----:B------:R-:W-:-:S04]  /*2b40*/  @!P0 IADD3 R26, PT, PT, -R26, RZ, RZ ;  /* 0x000000ff1a1a8210 */ /* 0x000fc80007ffe1ff */
[----:B------:R-:W-:-:S04]  /*2b50*/  SEL R22, R22, R26, !P4 ;  /* 0x0000001a16167207 */ /* 0x000fc80006000000 */
[----:B------:R-:W-:Y:S02]  /*2b60*/  IABS R23, R22 ;  /* 0x0000001600177213 */ /* 0x000fe40000000000 */
[-C--:B--2---:R-:W-:Y:S02]  /*2b70*/  IABS R9, R7.reuse ;  /* 0x0000000700097213 */ /* 0x084fe40000000000 */
[----:B------:R-:W-:Y:S02]  /*2b80*/  ISETP.NE.AND P3, PT, R7, RZ, PT ;  /* 0x000000ff0700720c */ /* 0x000fe40003f65270 */
[----:B---3--:R-:W-:Y:S01]  /*2b90*/  IABS R17, R4 ;  /* 0x0000000400117213 */ /* 0x008fe20000000000 */
[----:B------:R-:W1:Y:S01]  /*2ba0*/  I2F.RP R19, R9 ;  /* 0x0000000900137306 */ /* 0x000e620000209400 */
[----:B------:R-:W-:-:S04]  /*2bb0*/  LOP3.LUT R22, R22, R7, RZ, 0x3c, !PT ;  /* 0x0000000716167212 */ /* 0x000fc800078e3cff */
[----:B------:R-:W-:-:S03]  /*2bc0*/  ISETP.GE.AND P6, PT, R22, RZ, PT ;  /* 0x000000ff1600720c */ /* 0x000fc60003fc6270 */
[----:B------:R-:W2:Y:S08]  /*2bd0*/  I2F.RP R20, R17 ;  /* 0x0000001100147306 */ /* 0x000eb00000209400 */
[----:B-1----:R-:W0:Y:S08]  /*2be0*/  MUFU.RCP R19, R19 ;  /* 0x0000001300137308 */ /* 0x002e300000001000 */
[----:B--2---:R-:W1:Y:S01]  /*2bf0*/  MUFU.RCP R20, R20 ;  /* 0x0000001400147308 */ /* 0x004e620000001000 */
[----:B0-----:R-:W-:Y:S01]  /*2c00*/  VIADD R10, R19, 0xffffffe ;  /* 0x0ffffffe130a7836 */ /* 0x001fe20000000000 */
[----:B----4-:R-:W-:-:S06]  /*2c10*/  IABS R19, R6 ;  /* 0x0000000600137213 */ /* 0x010fcc0000000000 */
[----:B------:R0:W2:Y:S01]  /*2c20*/  F2I.FTZ.U32.TRUNC.NTZ R11, R10 ;  /* 0x0000000a000b7305 */ /* 0x0000a2000021f000 */
[----:B-1----:R-:W-:Y:S01]  /*2c30*/  VIADD R13, R20, 0xffffffe ;  /* 0x0ffffffe140d7836 */ /* 0x002fe20000000000 */
[----:B0-----:R-:W-:-:S06]  /*2c40*/  MOV R10, RZ ;  /* 0x000000ff000a7202 */ /* 0x001fcc0000000f00 */
[----:B------:R-:W0:Y:S01]  /*2c50*/  F2I.FTZ.U32.TRUNC.NTZ R13, R13 ;  /* 0x0000000d000d7305 */ /* 0x000e22000021f000 */
[----:B--2---:R-:W-:-:S05]  /*2c60*/  IADD3 R24, PT, PT, RZ, -R11, RZ ;  /* 0x8000000bff187210 */ /* 0x004fca0007ffe0ff */
[----:B------:R-:W-:-:S04]  /*2c70*/  IMAD R25, R24, R9, RZ ;  /* 0x0000000918197224 */ /* 0x000fc800078e02ff */
[----:B------:R-:W-:Y:S01]  /*2c80*/  IMAD.HI.U32 R24, R11, R25, R10 ;  /* 0x000000190b187227 */ /* 0x000fe200078e000a */
[----:B------:R-:W-:-:S03]  /*2c90*/  IABS R10, R7 ;  /* 0x00000007000a7213 */ /* 0x000fc60000000000 */
[----:B0-----:R-:W-:Y:S02]  /*2ca0*/  IMAD.MOV R27, RZ, RZ, -R13 ;  /* 0x000000ffff1b7224 */ /* 0x001fe400078e0a0d */
[----:B------:R-:W-:Y:S02]  /*2cb0*/  IMAD.MOV R20, RZ, RZ, -R10 ;  /* 0x000000ffff147224 */ /* 0x000fe400078e0a0a */
[----:B------:R-:W-:Y:S02]  /*2cc0*/  IMAD.MOV.U32 R12, RZ, RZ, R27 ;  /* 0x000000ffff0c7224 */ /* 0x000fe400078e001b */
[----:B------:R-:W-:-:S04]  /*2cd0*/  IMAD.HI.U32 R21, R24, R23, RZ ;  /* 0x0000001718157227 */ /* 0x000fc800078e00ff */
[----:B------:R-:W-:Y:S02]  /*2ce0*/  IMAD R11, R12, R17, RZ ;  /* 0x000000110c0b7224 */ /* 0x000fe400078e02ff */
[----:B------:R-:W-:-:S04]  /*2cf0*/  IMAD.MOV.U32 R12, RZ, RZ, RZ ;  /* 0x000000ffff0c7224 */ /* 0x000fc800078e00ff */
[----:B------:R-:W-:Y:S02]  /*2d00*/  IMAD.HI.U32 R10, R13, R11, R12 ;  /* 0x0000000b0d0a7227 */ /* 0x000fe400078e000c */
[----:B------:R-:W0:Y:S02]  /*2d10*/  I2F.RP R13, R19 ;  /* 0x00000013000d7306 */ /* 0x000e240000209400 */
[----:B------:R-:W-:-:S04]  /*2d20*/  IMAD.HI.U32 R11, R24, R15, RZ ;  /* 0x0000000f180b7227 */ /* 0x000fc800078e00ff */
[-C--:B------:R-:W-:Y:S02]  /*2d30*/  IMAD R12, R11, R20.reuse, R14 ;  /* 0x000000140b0c7224 */ /* 0x080fe400078e020e */
[----:B------:R-:W-:Y:S02]  /*2d40*/  IMAD R24, R21, R20, R23 ;  /* 0x0000001415187224 */ /* 0x000fe400078e0217 */
[----:B------:R-:W-:Y:S01]  /*2d50*/  IMAD.HI.U32 R26, R10, R15, RZ ;  /* 0x0000000f0a1a7227 */ /* 0x000fe200078e00ff */
[----:B------:R-:W-:Y:S01]  /*2d60*/  ISETP.GT.U32.AND P2, PT, R9, R12, PT ;  /* 0x0000000c0900720c */ /* 0x000fe20003f44070 */
[----:B0-----:R-:W0:-:S12]  /*2d70*/  MUFU.RCP R13, R13 ;  /* 0x0000000d000d7308 */ /* 0x001e180000001000 */
[----:B------:R-:W-:Y:S01]  /*2d80*/  @!P2 IMAD.IADD R12, R12, 0x1, -R9 ;  /* 0x000000010c0ca824 */ /* 0x000fe200078e0a09 */
[----:B------:R-:W-:-:S04]  /*2d90*/  ISETP.GT.U32.AND P2, PT, R9, R24, PT ;  /* 0x000000180900720c */ /* 0x000fc80003f44070 */
[----:B------:R-:W-:Y:S01]  /*2da0*/  ISETP.GT.U32.AND P1, PT, R9, R12, PT ;  /* 0x0000000c0900720c */ /* 0x000fe20003f24070 */
[----:B0-----:R-:W-:-:S06]  /*2db0*/  VIADD R11, R13, 0xffffffe ;  /* 0x0ffffffe0d0b7836 */ /* 0x001fcc0000000000 */
[----:B------:R-:W0:Y:S02]  /*2dc0*/  F2I.FTZ.U32.TRUNC.NTZ R11, R11 ;  /* 0x0000000b000b7305 */ /* 0x000e24000021f000 */
[-C--:B------:R-:W-:Y:S02]  /*2dd0*/  @!P2 IADD3 R24, PT, PT, R24, -R9.reuse, RZ ;  /* 0x800000091818a210 */ /* 0x080fe40007ffe0ff */
[----:B------:R-:W-:Y:S02]  /*2de0*/  @!P2 IADD3 R21, PT, PT, R21, 0x1, RZ ;  /* 0x000000011515a810 */ /* 0x000fe40007ffe0ff */
[----:B------:R-:W-:Y:S01]  /*2df0*/  @!P1 IMAD.IADD R12, R12, 0x1, -R9 ;  /* 0x000000010c0c9824 */ /* 0x000fe200078e0a09 */
[----:B------:R-:W-:Y:S02]  /*2e00*/  ISETP.GE.U32.AND P5, PT, R24, R9, PT ;  /* 0x000000091800720c */ /* 0x000fe40003fa6070 */
[----:B------:R-:W-:Y:S02]  /*2e10*/  IABS R9, R6 ;  /* 0x0000000600097213 */ /* 0x000fe40000000000 */
[----:B------:R-:W-:-:S02]  /*2e20*/  MOV R13, R12 ;  /* 0x0000000c000d7202 */ /* 0x000fc40000000f00 */
[----:B------:R-:W-:Y:S02]  /*2e30*/  LOP3.LUT R12, RZ, R7, RZ, 0x33, !PT ;  /* 0x00000007ff0c7212 */ /* 0x000fe400078e33ff */
[----:B------:R-:W-:Y:S01]  /*2e40*/  IABS R7, R4 ;  /* 0x0000000400077213 */ /* 0x000fe20000000000 */
[----:B------:R-:W-:Y:S01]  /*2e50*/  @!P0 IMAD.MOV R13, RZ, RZ, -R13 ;  /* 0x000000ffff0d8224 */ /* 0x000fe200078e0a0d */
[----:B------:R-:W-:Y:S01]  /*2e60*/  ISETP.NE.AND P2, PT, R4, RZ, PT ;  /* 0x000000ff0400720c */ /* 0x000fe20003f45270 */
[----:B0-----:R-:W-:Y:S01]  /*2e70*/  IMAD.MOV R20, RZ, RZ, -R11 ;  /* 0x000000ffff147224 */ /* 0x001fe200078e0a0b */
[----:B------:R-:W-:Y:S02]  /*2e80*/  IADD3 R23, PT, PT, RZ, -R7, RZ ;  /* 0x80000007ff177210 */ /* 0x000fe40007ffe0ff */
[----:B------:R-:W-:Y:S02]  /*2e90*/  SEL R13, R12, R13, !P3 ;  /* 0x0000000d0c0d7207 */ /* 0x000fe40005800000 */
[----:B------:R-:W-:Y:S01]  /*2ea0*/  @P5 IADD3 R21, PT, PT, R21, 0x1, RZ ;  /* 0x0000000115155810 */ /* 0x000fe20007ffe0ff */
[----:B------:R-:W-:Y:S01]  /*2eb0*/  IMAD R26, R26, R23, R14 ;  /* 0x000000171a1a7224 */ /* 0x000fe200078e020e */
[----:B------:R-:W-:-:S03]  /*2ec0*/  IABS R28, R13 ;  /* 0x0000000d001c7213 */ /* 0x000fc60000000000 */
[----:B------:R-:W-:Y:S01]  /*2ed0*/  @!P6 IMAD.MOV R21, RZ, RZ, -R21 ;  /* 0x000000ffff15e224 */ /* 0x000fe200078e0a15 */
[----:B------:R-:W-:Y:S01]  /*2ee0*/  ISETP.GT.U32.AND P1, PT, R17, R26, PT ;  /* 0x0000001a1100720c */ /* 0x000fe20003f24070 */
[----:B------:R-:W-:Y:S01]  /*2ef0*/  IMAD.HI.U32 R7, R10, R28, RZ ;  /* 0x0000001c0a077227 */ /* 0x000fe200078e00ff */
[----:B------:R-:W-:-:S03]  /*2f00*/  MOV R10, RZ ;  /* 0x000000ff000a7202 */ /* 0x000fc60000000f00 */
[----:B------:R-:W-:Y:S02]  /*2f10*/  IMAD R28, R7, R23, R28 ;  /* 0x00000017071c7224 */ /* 0x000fe400078e021c */
[----:B------:R-:W-:Y:S01]  /*2f20*/  IMAD R23, R20, R19, RZ ;  /* 0x0000001314177224 */ /* 0x000fe200078e02ff */
[----:B-----5:R-:W-:-:S03]  /*2f30*/  IABS R20, R5 ;  /* 0x0000000500147213 */ /* 0x020fc60000000000 */
[----:B------:R-:W-:Y:S02]  /*2f40*/  IMAD.HI.U32 R10, R11, R23, R10 ;  /* 0x000000170b0a7227 */ /* 0x000fe400078e000a */
[----:B------:R-:W0:Y:S02]  /*2f50*/  I2F.RP R11, R20 ;  /* 0x00000014000b7306 */ /* 0x000e240000209400 */
[----:B------:R-:W-:Y:S01]  /*2f60*/  @!P1 IMAD.IADD R26, R26, 0x1, -R17 ;  /* 0x000000011a1a9824 */ /* 0x000fe200078e0a11 */
[----:B------:R-:W-:Y:S01]  /*2f70*/  ISETP.GT.U32.AND P1, PT, R17, R28, PT ;  /* 0x0000001c1100720c */ /* 0x000fe20003f24070 */
[----:B------:R-:W-:-:S03]  /*2f80*/  IMAD.HI.U32 R22, R10, R15, RZ ;  /* 0x0000000f0a167227 */ /* 0x000fc600078e00ff */
[----:B------:R-:W-:Y:S01]  /*2f90*/  ISETP.GT.U32.AND P4, PT, R17, R26, PT ;  /* 0x0000001a1100720c */ /* 0x000fe20003f84070 */
[----:B0-----:R-:W0:Y:S08]  /*2fa0*/  MUFU.RCP R11, R11 ;  /* 0x0000000b000b7308 */ /* 0x001e300000001000 */
[----:B------:R-:W-:Y:S01]  /*2fb0*/  @!P1 IMAD.IADD R28, R28, 0x1, -R17 ;  /* 0x000000011c1c9824 */ /* 0x000fe200078e0a11 */
[----:B------:R-:W-:-:S02]  /*2fc0*/  @!P1 IADD3 R7, PT, PT, R7, 0x1, RZ ;  /* 0x0000000107079810 */ /* 0x000fc40007ffe0ff */
[----:B------:R-:W-:Y:S02]  /*2fd0*/  ISETP.NE.AND P1, PT, R6, RZ, PT ;  /* 0x000000ff0600720c */ /* 0x000fe40003f25270 */
[-C--:B------:R-:W-:Y:S02]  /*2fe0*/  @!P4 IADD3 R26, PT, PT, R26, -R17.reuse, RZ ;  /* 0x800000111a1ac210 */ /* 0x080fe40007ffe0ff */
[----:B------:R-:W-:Y:S01]  /*2ff0*/  ISETP.GE.U32.AND P4, PT, R28, R17, PT ;  /* 0x000000111c00720c */ /* 0x000fe20003f86070 */
[----:B------:R-:W-:Y:S01]  /*3000*/  IMAD.MOV R17, RZ, RZ, -R9 ;  /* 0x000000ffff117224 */ /* 0x000fe200078e0a09 */
[-C--:B------:R-:W-:Y:S01]  /*3010*/  LOP3.LUT R9, RZ, R4.reuse, RZ, 0x33, !PT ;  /* 0x00000004ff097212 */ /* 0x080fe200078e33ff */
[----:B------:R-:W-:Y:S01]  /*3020*/  @!P0 IMAD.MOV R26, RZ, RZ, -R26 ;  /* 0x000000ffff1a8224 */ /* 0x000fe200078e0a1a */
[----:B------:R-:W-:Y:S02]  /*3030*/  LOP3.LUT R4, R13, R4, RZ, 0x3c, !PT ;  /* 0x000000040d047212 */ /* 0x000fe400078e3cff */
[----:B------:R-:W-:-:S02]  /*3040*/  LOP3.LUT R13, RZ, R5, RZ, 0x33, !PT ;  /* 0x00000005ff0d7212 */ /* 0x000fc400078e33ff */
[----:B------:R-:W-:Y:S01]  /*3050*/  SEL R23, R9, R26, !P2 ;  /* 0x0000001a09177207 */ /* 0x000fe20005000000 */
[----:B------:R-:W-:Y:S02]  /*3060*/  IMAD R26, R22, R17, R14 ;  /* 0x00000011161a7224 */ /* 0x000fe400078e020e */
[----:B0-----:R-:W-:Y:S01]  /*3070*/  VIADD R11, R11, 0xffffffe ;  /* 0x0ffffffe0b0b7836 */ /* 0x001fe20000000000 */
[----:B------:R-:W-:Y:S01]  /*3080*/  IABS R25, R23 ;  /* 0x0000001700197213 */ /* 0x000fe20000000000 */
[----:B------:R-:W-:Y:S01]  /*3090*/  @P4 VIADD R7, R7, 0x1 ;  /* 0x0000000107074836 */ /* 0x000fe20000000000 */
[----:B------:R-:W-:-:S03]  /*30a0*/  ISETP.GT.U32.AND P5, PT, R19, R26, PT ;  /* 0x0000001a1300720c */ /* 0x000fc60003fa4070 */
[----:B------:R-:W-:Y:S01]  /*30b0*/  IMAD.HI.U32 R24, R10, R25, RZ ;  /* 0x000000190a187227 */ /* 0x000fe200078e00ff */
[----:B------:R-:W0:Y:S03]  /*30c0*/  F2I.FTZ.U32.TRUNC.NTZ R11, R11 ;  /* 0x0000000b000b7305 */ /* 0x000e26000021f000 */
[----:B------:R-:W-:-:S05]  /*30d0*/  IMAD R10, R24, R17, R25 ;  /* 0x00000011180a7224 */ /* 0x000fca00078e0219 */
[----:B------:R-:W-:Y:S02]  /*30e0*/  ISETP.GT.U32.AND P6, PT, R19, R10, PT ;  /* 0x0000000a1300720c */ /* 0x000fe40003fc4070 */
[----:B------:R-:W-:-:S04]  /*30f0*/  @!P5 IADD3 R26, PT, PT, R26, -R19, RZ ;  /* 0x800000131a1ad210 */ /* 0x000fc80007ffe0ff */
[----:B------:R-:W-:Y:S02]  /*3100*/  ISETP.GT.U32.AND P5, PT, R19, R26, PT ;  /* 0x0000001a1300720c */ /* 0x000fe40003fa4070 */
[----:B0-----:R-:W-:-:S05]  /*3110*/  IADD3 R17, PT, PT, RZ, -R11, RZ ;  /* 0x8000000bff117210 */ /* 0x001fca0007ffe0ff */
[----:B------:R-:W-:Y:S02]  /*3120*/  @!P6 IMAD.IADD R10, R10, 0x1, -R19 ;  /* 0x000000010a0ae824 */ /* 0x000fe400078e0a13 */
[----:B------:R-:W-:Y:S02]  /*3130*/  IMAD R17, R17, R20, RZ ;  /* 0x0000001411117224 */ /* 0x000fe400078e02ff */
[----:B------:R-:W-:Y:S02]  /*3140*/  @!P6 VIADD R24, R24, 0x1 ;  /* 0x000000011818e836 */ /* 0x000fe40000000000 */
[-C--:B------:R-:W-:Y:S02]  /*3150*/  @!P5 IADD3 R26, PT, PT, R26, -R19.reuse, RZ ;  /* 0x800000131a1ad210 */ /* 0x080fe40007ffe0ff */
[----:B------:R-:W-:Y:S01]  /*3160*/  ISETP.GE.U32.AND P5, PT, R10, R19, PT ;  /* 0x000000130a00720c */ /* 0x000fe20003fa6070 */
[----:B------:R-:W-:Y:S02]  /*3170*/  IMAD.MOV.U32 R10, RZ, RZ, RZ ;  /* 0x000000ffff0a7224 */ /* 0x000fe400078e00ff */
[----:B------:R-:W-:-:S02]  /*3180*/  @!P0 IMAD.MOV R26, RZ, RZ, -R26 ;  /* 0x000000ffff1a8224 */ /* 0x000fc400078e0a1a */
[----:B------:R-:W-:Y:S01]  /*3190*/  IMAD.HI.U32 R22, R11, R17, R10 ;  /* 0x000000110b167227 */ /* 0x000fe200078e000a */
[----:B------:R-:W-:Y:S02]  /*31a0*/  LOP3.LUT R10, RZ, R6, RZ, 0x33, !PT ;  /* 0x00000006ff0a7212 */ /* 0x000fe400078e33ff */
[----:B------:R-:W-:Y:S02]  /*31b0*/  IABS R17, R5 ;  /* 0x0000000500117213 */ /* 0x000fe40000000000 */
[----:B------:R-:W-:Y:S02]  /*31c0*/  SEL R28, R10, R26, !P1 ;  /* 0x0000001a0a1c7207 */ /* 0x000fe40004800000 */
[----:B------:R-:W-:Y:S02]  /*31d0*/  IADD3 R17, PT, PT, RZ, -R17, RZ ;  /* 0x80000011ff117210 */ /* 0x000fe40007ffe0ff */
[----:B------:R-:W-:Y:S02]  /*31e0*/  IABS R11, R28 ;  /* 0x0000001c000b7213 */ /* 0x000fe40000000000 */
[----:B------:R-:W-:-:S02]  /*31f0*/  LOP3.LUT R28, R28, R5, RZ, 0x3c, !PT ;  /* 0x000000051c1c7212 */ /* 0x000fc400078e3cff */
[----:B------:R-:W-:Y:S01]  /*3200*/  LOP3.LUT R6, R23, R6, RZ, 0x3c, !PT ;  /* 0x0000000617067212 */ /* 0x000fe200078e3cff */
[----:B------:R-:W-:Y:S01]  /*3210*/  IMAD.HI.U32 R26, R22, R11, RZ ;  /* 0x0000000b161a7227 */ /* 0x000fe200078e00ff */
[----:B------:R-:W-:Y:S02]  /*3220*/  @P5 IADD3 R24, PT, PT, R24, 0x1, RZ ;  /* 0x0000000118185810 */ /* 0x000fe40007ffe0ff */
[----:B------:R-:W-:Y:S01]  /*3230*/  ISETP.GE.AND P5, PT, R4, RZ, PT ;  /* 0x000000ff0400720c */ /* 0x000fe20003fa6270 */
[----:B------:R-:W-:Y:S01]  /*3240*/  IMAD R11, R26, R17, R11 ;  /* 0x000000111a0b7224 */ /* 0x000fe200078e020b */
[----:B------:R-:W-:-:S04]  /*3250*/  SEL R4, R12, R21, !P3 ;  /* 0x000000150c047207 */ /* 0x000fc80005800000 */
[----:B------:R-:W-:-:S07]  /*3260*/  ISETP.GT.U32.AND P4, PT, R20, R11, PT ;  /* 0x0000000b1400720c */ /* 0x000fce0003f84070 */
[----:B------:R-:W-:Y:S01]  /*3270*/  @!P5 IMAD.MOV R7, RZ, RZ, -R7 ;  /* 0x000000ffff07d224 */ /* 0x000fe200078e0a07 */
[----:B------:R-:W-:-:S04]  /*3280*/  ISETP.NE.AND P5, PT, R5, RZ, PT ;  /* 0x000000ff0500720c */ /* 0x000fc80003fa5270 */
[----:B------:R-:W-:Y:S01]  /*3290*/  SEL R5, R9, R7, !P2 ;  /* 0x0000000709057207 */ /* 0x000fe20005000000 */
[----:B------:R-:W-:Y:S01]  /*32a0*/  @!P4 VIADD R26, R26, 0x1 ;  /* 0x000000011a1ac836 */ /* 0x000fe20000000000 */
[-C--:B------:R-:W-:Y:S02]  /*32b0*/  @!P4 IADD3 R11, PT, PT, R11, -R20.reuse, RZ ;  /* 0x800000140b0bc210 */ /* 0x080fe40007ffe0ff */
[----:B------:R-:W-:Y:S02]  /*32c0*/  ISETP.GE.AND P4, PT, R6, RZ, PT ;  /* 0x000000ff0600720c */ /* 0x000fe40003f86270 */
[----:B------:R-:W-:-:S11]  /*32d0*/  ISETP.GE.U32.AND P6, PT, R11, R20, PT ;  /* 0x000000140b00720c */ /* 0x000fd60003fc6070 */
[----:B------:R-:W-:Y:S02]  /*32e0*/  @!P4 IADD3 R24, PT, PT, -R24, RZ, RZ ;  /* 0x000000ff1818c210 */ /* 0x000fe40007ffe1ff */
[----:B------:R-:W-:Y:S02]  /*32f0*/  @P6 IADD3 R26, PT, PT, R26, 0x1, RZ ;  /* 0x000000011a1a6810 */ /* 0x000fe40007ffe0ff */
[----:B------:R-:W-:Y:S02]  /*3300*/  ISETP.GE.AND P6, PT, R28, RZ, PT ;  /* 0x000000ff1c00720c */ /* 0x000fe40003fc6270 */
[----:B------:R-:W-:-:S11]  /*3310*/  SEL R6, R10, R24, !P1 ;  /* 0x000000180a067207 */ /* 0x000fd60004800000 */
[----:B------:R-:W-:-:S05]  /*3320*/  @!P6 IMAD.MOV R26, RZ, RZ, -R26 ;  /* 0x000000ffff1ae224 */ /* 0x000fca00078e0a1a */
[----:B------:R-:W-:-:S05]  /*3330*/  SEL R7, R13, R26, !P5 ;  /* 0x0000001a0d077207 */ /* 0x000fca0006800000 */
[----:B------:R0:W-:Y:S04]  /*3340*/  STL.128 [R1+0x50], R4 ;  /* 0x0000500401007387 */ /* 0x0001e80000100c00 */
[----:B------:R-:W2:Y:S01]  /*3350*/  LDL R9, [R18+-0x24] ;  /* 0xffffdc0012097983 */ /* 0x000ea20000100800 */
[----:B------:R-:W-:-:S04]  /*3360*/  IMAD.HI.U32 R11, R22, R15, RZ ;  /* 0x0000000f160b7227 */ /* 0x000fc800078e00ff */
[----:B------:R-:W-:-:S05]  /*3370*/  IMAD R11, R11, R17, R14 ;  /* 0x000000110b0b7224 */ /* 0x000fca00078e020e */
[----:B------:R-:W-:-:S13]  /*3380*/  ISETP.GT.U32.AND P1, PT, R20, R11, PT ;  /* 0x0000000b1400720c */ /* 0x000fda0003f24070 */
[----:B------:R-:W-:-:S04]  /*3390*/  @!P1 IADD3 R11, PT, PT, R11, -R20, RZ ;  /* 0x800000140b0b9210 */ /* 0x000fc80007ffe0ff */
[----:B------:R-:W-:-:S13]  /*33a0*/  ISETP.GT.U32.AND P1, PT, R20, R11, PT ;  /* 0x0000000b1400720c */ /* 0x000fda0003f24070 */
[----:B------:R-:W-:-:S05]  /*33b0*/  @!P1 IADD3 R11, PT, PT, R11, -R20, RZ ;  /* 0x800000140b0b9210 */ /* 0x000fca0007ffe0ff */
[----:B------:R-:W-:-:S05]  /*33c0*/  @!P0 IMAD.MOV R11, RZ, RZ, -R11 ;  /* 0x000000ffff0b8224 */ /* 0x000fca00078e0a0b */
[----:B0-----:R-:W-:-:S04]  /*33d0*/  SEL R6, R13, R11, !P5 ;  /* 0x0000000b0d067207 */ /* 0x001fc80006800000 */
[----:B------:R-:W-:Y:S02]  /*33e0*/  IABS R11, R6 ;  /* 0x00000006000b7213 */ /* 0x000fe40000000000 */
[-C--:B--2---:R-:W-:Y:S02]  /*33f0*/  IABS R10, R9.reuse ;  /* 0x00000009000a7213 */ /* 0x084fe40000000000 */
[----:B------:R-:W-:Y:S02]  /*3400*/  LOP3.LUT R6, R6, R9, RZ, 0x3c, !PT ;  /* 0x0000000906067212 */ /* 0x000fe400078e3cff */
[----:B------:R-:W0:Y:S02]  /*3410*/  I2F.RP R12, R10 ;  /* 0x0000000a000c7306 */ /* 0x000e240000209400 */
[----:B------:R-:W-:-:S06]  /*3420*/  ISETP.GE.AND P3, PT, R6, RZ, PT ;  /* 0x000000ff0600720c */ /* 0x000fcc0003f66270 */
[----:B0-----:R-:W0:Y:S02]  /*3430*/  MUFU.RCP R12, R12 ;  /* 0x0000000c000c7308 */ /* 0x001e240000001000 */
[----:B0-----:R-:W-:Y:S01]  /*3440*/  VIADD R4, R12, 0xffffffe ;  /* 0x0ffffffe0c047836 */ /* 0x001fe20000000000 */
[----:B------:R-:W-:-:S05]  /*3450*/  IABS R12, R9 ;  /* 0x00000009000c7213 */ /* 0x000fca0000000000 */
[----:B------:R0:W1:Y:S02]  /*3460*/  F2I.FTZ.U32.TRUNC.NTZ R5, R4 ;  /* 0x0000000400057305 */ /* 0x000064000021f000 */
[----:B0-----:R-:W-:Y:S01]  /*3470*/  IMAD.MOV.U32 R4, RZ, RZ, RZ ;  /* 0x000000ffff047224 */ /* 0x001fe200078e00ff */
[----:B-1----:R-:W-:-:S05]  /*3480*/  IADD3 R7, PT, PT, RZ, -R5, RZ ;  /* 0x80000005ff077210 */ /* 0x002fca0007ffe0ff */
[----:B------:R-:W-:-:S04]  /*3490*/  IMAD R7, R7, R10, RZ ;  /* 0x0000000a07077224 */ /* 0x000fc800078e02ff */
[----:B------:R-:W-:Y:S01]  /*34a0*/  IMAD.HI.U32 R4, R5, R7, R4 ;  /* 0x0000000705047227 */ /* 0x000fe200078e0004 */
[----:B------:R-:W-:-:S05]  /*34b0*/  IADD3 R5, PT, PT, RZ, -R12, RZ ;  /* 0x8000000cff057210 */ /* 0x000fca0007ffe0ff */
[----:B------:R-:W-:-:S04]  /*34c0*/  IMAD.HI.U32 R4, R4, R11, RZ ;  /* 0x0000000b04047227 */ /* 0x000fc800078e00ff */
[----:B------:R-:W-:Y:S01]  /*34d0*/  IMAD R5, R4, R5, R11 ;  /* 0x0000000504057224 */ /* 0x000fe200078e020b */
[----:B------:R-:W-:-:S04]  /*34e0*/  LOP3.LUT R11, R16, 0xfffffff8, RZ, 0xc0, !PT ;  /* 0xfffffff8100b7812 */ /* 0x000fc800078ec0ff */
[----:B------:R-:W-:Y:S02]  /*34f0*/  ISETP.GT.U32.AND P2, PT, R10, R5, PT ;  /* 0x000000050a00720c */ /* 0x000fe40003f44070 */
[----:B------:R-:W-:-:S11]  /*3500*/  IADD3 R11, PT, PT, -R11, 0x8, RZ ;  /* 0x000000080b0b7810 */ /* 0x000fd60007ffe1ff */
[----:B------:R-:W-:Y:S01]  /*3510*/  @!P2 IMAD.IADD R5, R5, 0x1, -R10 ;  /* 0x000000010505a824 */ /* 0x000fe200078e0a0a */
[----:B------:R-:W-:Y:S02]  /*3520*/  @!P2 IADD3 R4, PT, PT, R4, 0x1, RZ ;  /* 0x000000010404a810 */ /* 0x000fe40007ffe0ff */
[----:B------:R-:W-:Y:S02]  /*3530*/  ISETP.NE.AND P2, PT, R9, RZ, PT ;  /* 0x000000ff0900720c */ /* 0x000fe40003f45270 */
[----:B------:R-:W-:-:S13]  /*3540*/  ISETP.GE.U32.AND P1, PT, R5, R10, PT ;  /* 0x0000000a0500720c */ /* 0x000fda0003f26070 */
[----:B------:R-:W-:Y:S01]  /*3550*/  @P1 VIADD R4, R4, 0x1 ;  /* 0x0000000104041836 */ /* 0x000fe20000000000 */
[----:B------:R-:W-:-:S04]  /*3560*/  ISETP.NE.AND P1, PT, R11, RZ, PT ;  /* 0x000000ff0b00720c */ /* 0x000fc80003f25270 */
[----:B------:R-:W-:Y:S02]  /*3570*/  @!P3 IADD3 R4, PT, PT, -R4, RZ, RZ ;  /* 0x000000ff0404b210 */ /* 0x000fe40007ffe1ff */
[----:B------:R-:W-:Y:S01]  /*3580*/  @!P2 LOP3.LUT R4, RZ, R9, RZ, 0x33, !PT ;  /* 0x00000009ff04a212 */ /* 0x000fe200078e33ff */
[----:B------:R-:W-:-:S04]  /*3590*/  IMAD.MOV.U32 R9, RZ, RZ, 0x8 ;  /* 0x00000008ff097424 */ /* 0x000fc800078e00ff */
[----:B------:R0:W-:Y:S02]  /*35a0*/  STL [R1+0x60], R4 ;  /* 0x0000600401007387 */ /* 0x0001e40000100800 */
[----:B------:R-:W-:Y:S05]  /*35b0*/  @!P1 BRA `(.L_x_20) ;  /* 0x0000001000c09947 */ /* 0x000fea0003800000 */
[----:B------:R-:W-:Y:S01]  /*35c0*/  ISETP.GE.AND P1, PT, R3, RZ, PT ;  /* 0x000000ff0300720c */ /* 0x000fe20003f26270 */
[----:B------:R-:W-:Y:S01]  /*35d0*/  VIADD R10, R1, 0x70 ;  /* 0x00000070010a7836 */ /* 0x000fe20000000000 */
[----:B------:R-:W-:Y:S02]  /*35e0*/  IABS R14, R3 ;  /* 0x00000003000e7213 */ /* 0x000fe40000000000 */
[----:B------:R-:W-:-:S09]  /*35f0*/  IADD3 R18, PT, PT, R18, -0x30, RZ ;  /* 0xffffffd012127810 */ /* 0x000fd20007ffe0ff */
.L_x_21:
[----:B------:R-:W2:Y:S04]  /*3600*/  LDL R19, [R18+0xc] ;  /* 0x00000c0012137983 */ /* 0x000ea80000100800 */
[----:B------:R-:W3:Y:S01]  /*3610*/  LDL R17, [R18+0x8] ;  /* 0x0000080012117983 */ /* 0x000ee20000100800 */
[----:B--2---:R-:W-:-:S04]  /*3620*/  IABS R7, R19 ;  /* 0x0000001300077213 */ /* 0x004fc80000000000 */
[----:B------:R-:W1:Y:S01]  /*3630*/  I2F.RP R12, R7 ;  /* 0x00000007000c7306 */ /* 0x000e620000209400 */
[----:B---3--:R-:W-:-:S07]  /*3640*/  IABS R6, R17 ;  /* 0x0000001100067213 */ /* 0x008fce0000000000 */
[----:B------:R-:W2:Y:S08]  /*3650*/  I2F.RP R13, R6 ;  /* 0x00000006000d7306 */ /* 0x000eb00000209400 */
[----:B-1----:R-:W0:Y:S08]  /*3660*/  MUFU.RCP R12, R12 ;  /* 0x0000000c000c7308 */ /* 0x002e300000001000 */
[----:B--2---:R-:W-:Y:S01]  /*3670*/  MUFU.RCP R13, R13 ;  /* 0x0000000d000d7308 */ /* 0x004fe20000001000 */
[----:B0-----:R-:W-:-:S07]  /*3680*/  IADD3 R4, PT, PT, R12, 0xffffffe, RZ ;  /* 0x0ffffffe0c047810 */ /* 0x001fce0007ffe0ff */
[----:B------:R0:W1:Y:S02]  /*3690*/  F2I.FTZ.U32.TRUNC.NTZ R5, R4 ;  /* 0x0000000400057305 */ /* 0x000064000021f000 */
[----:B0-----:R-:W-:Y:S01]  /*36a0*/  MOV R4, RZ ;  /* 0x000000ff00047202 */ /* 0x001fe20000000f00 */
[----:B-1----:R-:W-:-:S04]  /*36b0*/  IMAD.MOV R20, RZ, RZ, -R5 ;  /* 0x000000ffff147224 */ /* 0x002fc800078e0a05 */
[----:B------:R-:W-:Y:S01]  /*36c0*/  IMAD R21, R20, R7, RZ ;  /* 0x0000000714157224 */ /* 0x000fe200078e02ff */
[----:B------:R-:W-:-:S03]  /*36d0*/  IABS R20, R19 ;  /* 0x0000001300147213 */ /* 0x000fc60000000000 */
[----:B------:R-:W-:-:S04]  /*36e0*/  IMAD.HI.U32 R12, R5, R21, R4 ;  /* 0x00000015050c7227 */ /* 0x000fc800078e0004 */
[----:B------:R-:W-:Y:S02]  /*36f0*/  IMAD.MOV R4, RZ, RZ, -R20 ;  /* 0x000000ffff047224 */ /* 0x000fe400078e0a14 */
[----:B------:R-:W-:Y:S01]  /*3700*/  IMAD.HI.U32 R5, R12, R15, RZ ;  /* 0x0000000f0c057227 */ /* 0x000fe200078e00ff */
[----:B------:R-:W-:-:S03]  /*3710*/  IABS R15, R17 ;  /* 0x00000011000f7213 */ /* 0x000fc60000000000 */
[----:B------:R-:W-:Y:S02]  /*3720*/  IMAD R12, R5, R4, R14 ;  /* 0x00000004050c7224 */ /* 0x000fe400078e020e */
[----:B------:R-:W-:-:S03]  /*3730*/  VIADD R4, R13, 0xffffffe ;  /* 0x0ffffffe0d047836 */ /* 0x000fc60000000000 */
[----:B------:R-:W-:Y:S01]  /*3740*/  ISETP.GT.U32.AND P2, PT, R7, R12, PT ;  /* 0x0000000c0700720c */ /* 0x000fe20003f44070 */
[----:B------:R0:W1:Y:S02]  /*3750*/  F2I.FTZ.U32.TRUNC.NTZ R5, R4 ;  /* 0x0000000400057305 */ /* 0x000064000021f000 */
[----:B0-----:R-:W-:-:S10]  /*3760*/  HFMA2 R4, -RZ, RZ, 0, 0 ;  /* 0x00000000ff047431 */ /* 0x001fd400000001ff */
[----:B------:R-:W-:Y:S02]  /*3770*/  @!P2 IADD3 R12, PT, PT, R12, -R7, RZ ;  /* 0x800000070c0ca210 */ /* 0x000fe40007ffe0ff */
[----:B------:R-:W-:Y:S02]  /*3780*/  ISETP.NE.AND P2, PT, R19, RZ, PT ;  /* 0x000000ff1300720c */ /* 0x000fe40003f45270 */
[----:B------:R-:W-:-:S13]  /*3790*/  ISETP.GT.U32.AND P3, PT, R7, R12, PT ;  /* 0x0000000c0700720c */ /* 0x000fda0003f64070 */
[----:B------:R-:W-:Y:S01]  /*37a0*/  @!P3 IADD3 R12, PT, PT, R12, -R7, RZ ;  /* 0x800000070c0cb210 */ /* 0x000fe20007ffe0ff */
[----:B-1----:R-:W-:-:S03]  /*37b0*/  IMAD.MOV R7, RZ, RZ, -R5 ;  /* 0x000000ffff077224 */ /* 0x002fc600078e0a05 */
[----:B------:R-:W-:Y:S01]  /*37c0*/  @!P0 IADD3 R12, PT, PT, -R12, RZ, RZ ;  /* 0x000000ff0c0c8210 */ /* 0x000fe20007ffe1ff */
[----:B------:R-:W-:Y:S01]  /*37d0*/  IMAD R7, R7, R6, RZ ;  /* 0x0000000607077224 */ /* 0x000fe200078e02ff */
[----:B------:R-:W-:Y:S01]  /*37e0*/  @!P2 LOP3.LUT R12, RZ, R19, RZ, 0x33, !PT ;  /* 0x00000013ff0ca212 */ /* 0x000fe200078e33ff */
[----:B------:R-:W-:Y:S02]  /*37f0*/  IMAD.MOV R19, RZ, RZ, -R15 ;  /* 0x000000ffff137224 */ /* 0x000fe400078e0a0f */
[----:B------:R-:W-:Y:S01]  /*3800*/  IMAD.HI.U32 R4, R5, R7, R4 ;  /* 0x0000000705047227 */ /* 0x000fe200078e0004 */
[----:B------:R-:W-:Y:S02]  /*3810*/  IABS R13, R12 ;  /* 0x0000000c000d7213 */ /* 0x000fe40000000000 */
[----:B------:R-:W-:-:S03]  /*3820*/  LOP3.LUT R12, R12, R17, RZ, 0x3c, !PT ;  /* 0x000000110c0c7212 */ /* 0x000fc600078e3cff */
[----:B------:R-:W-:Y:S01]  /*3830*/  IMAD.MOV.U32 R5, RZ, RZ, R13 ;  /* 0x000000ffff057224 */ /* 0x000fe200078e000d */
[----:B------:R-:W-:-:S03]  /*3840*/  ISETP.GE.AND P3, PT, R12, RZ, PT ;  /* 0x000000ff0c00720c */ /* 0x000fc60003f66270 */
[----:B------:R-:W-:-:S04]  /*3850*/  IMAD.HI.U32 R20, R4, R5, RZ ;  /* 0x0000000504147227 */ /* 0x000fc800078e00ff */
[----:B------:R-:W-:-:S05]  /*3860*/  IMAD R5, R20, R19, R5 ;  /* 0x0000001314057224 */ /* 0x000fca00078e0205 */
[----:B------:R-:W-:-:S13]  /*3870*/  ISETP.GT.U32.AND P2, PT, R6, R5, PT ;  /* 0x000000050600720c */ /* 0x000fda0003f44070 */
[-C--:B------:R-:W-:Y:S01]  /*3880*/  @!P2 IADD3 R5, PT, PT, R5, -R6.reuse, RZ ;  /* 0x800000060505a210 */ /* 0x080fe20007ffe0ff */
[----:B------:R-:W-:Y:S01]  /*3890*/  @!P2 VIADD R20, R20, 0x1 ;  /* 0x000000011414a836 */ /* 0x000fe20000000000 */
[----:B------:R-:W-:Y:S02]  /*38a0*/  ISETP.NE.AND P2, PT, R17, RZ, PT ;  /* 0x000000ff1100720c */ /* 0x000fe40003f45270 */
[----:B------:R-:W-:Y:S02]  /*38b0*/  ISETP.GE.U32.AND P0, PT, R5, R6, PT ;  /* 0x000000060500720c */ /* 0x000fe40003f06070 */
[----:B------:R-:W-:-:S11]  /*38c0*/  LOP3.LUT R17, RZ, R17, RZ, 0x33, !PT ;  /* 0x00000011ff117212 */ /* 0x000fd600078e33ff */
[----:B------:R-:W-:-:S05]  /*38d0*/  @P0 IADD3 R20, PT, PT, R20, 0x1, RZ ;  /* 0x0000000114140810 */ /* 0x000fca0007ffe0ff */
[----:B------:R-:W-:-:S05]  /*38e0*/  @!P3 IMAD.MOV R20, RZ, RZ, -R20 ;  /* 0x000000ffff14b224 */ /* 0x000fca00078e0a14 */
[----:B------:R-:W-:-:S05]  /*38f0*/  SEL R15, R17, R20, !P2 ;  /* 0x00000014110f7207 */ /* 0x000fca0005000000 */
[----:B------:R0:W-:Y:S04]  /*3900*/  STL [R10+-0xc], R15 ;  /* 0xfffff40f0a007387 */ /* 0x0001e80000100800 */
[----:B------:R-:W2:Y:S04]  /*3910*/  LDL R7, [R18+0x4] ;  /* 0x0000040012077983 */ /* 0x000ea80000100800 */
[----:B------:R-:W3:Y:S01]  /*3920*/  LDL R24, [R18] ;  /* 0x0000000012187983 */ /* 0x000ee20000100800 */
[----:B0-----:R-:W-:-:S04]  /*3930*/  IMAD.MOV.U32 R15, RZ, RZ, R14 ;  /* 0x000000ffff0f7224 */ /* 0x001fc800078e000e */
[----:B------:R-:W-:-:S04]  /*3940*/  IMAD.HI.U32 R4, R4, R15, RZ ;  /* 0x0000000f04047227 */ /* 0x000fc800078e00ff */
[----:B------:R-:W-:-:S05]  /*3950*/  IMAD R19, R4, R19, R14 ;  /* 0x0000001304137224 */ /* 0x000fca00078e020e */
[----:B------:R-:W-:-:S13]  /*3960*/  ISETP.GT.U32.AND P0, PT, R6, R19, PT ;  /* 0x000000130600720c */ /* 0x000fda0003f04070 */
[----:B------:R-:W-:Y:S01]  /*3970*/  @!P0 IMAD.IADD R19, R19, 0x1, -R6 ;  /* 0x0000000113138824 */ /* 0x000fe200078e0a06 */
[----:B------:R-:W-:-:S04]  /*3980*/  PLOP3.LUT P0, PT, P1, PT, PT, 0x80, 0x8 ;  /* 0x000000000008781c */ /* 0x000fc80000f0f070 */
[----:B------:R-:W-:-:S13]  /*3990*/  ISETP.GT.U32.AND P3, PT, R6, R19, PT ;  /* 0x000000130600720c */ /* 0x000fda0003f64070 */
[----:B------:R-:W-:-:S05]  /*39a0*/  @!P3 IADD3 R19, PT, PT, R19, -R6, RZ ;  /* 0x800000061313b210 */ /* 0x000fca0007ffe0ff */
[----:B------:R-:W-:-:S05]  /*39b0*/  @!P0 IMAD.MOV R19, RZ, RZ, -R19 ;  /* 0x000000ffff138224 */ /* 0x000fca00078e0a13 */
[----:B------:R-:W-:Y:S02]  /*39c0*/  SEL R6, R17, R19, !P2 ;  /* 0x0000001311067207 */ /* 0x000fe40005000000 */
[----:B--2---:R-:W-:Y:S02]  /*39d0*/  IABS R13, R7 ;  /* 0x00000007000d7213 */ /* 0x004fe40000000000 */
[----:B------:R-:W-:Y:S02]  /*39e0*/  ISETP.NE.AND P2, PT, R7, RZ, PT ;  /* 0x000000ff0700720c */ /* 0x000fe40003f45270 */
[----:B------:R-:W0:Y:S01]  /*39f0*/  I2F.RP R20, R13 ;  /* 0x0000000d00147306 */ /* 0x000e220000209400 */
[-C--:B---3--:R-:W-:Y:S02]  /*3a00*/  IABS R12, R24.reuse ;  /* 0x00000018000c7213 */ /* 0x088fe40000000000 */
[----:B------:R-:W-:-:S05]  /*3a10*/  IABS R19, R24 ;  /* 0x0000001800137213 */ /* 0x000fca0000000000 */
[----:B------:R-:W1:Y:S08]  /*3a20*/  I2F.RP R22, R12 ;  /* 0x0000000c00167306 */ /* 0x000e700000209400 */
[----:B0-----:R-:W0:Y:S08]  /*3a30*/  MUFU.RCP R20, R20 ;  /* 0x0000001400147308 */ /* 0x001e300000001000 */
[----:B-1----:R-:W-:Y:S01]  /*3a40*/  MUFU.RCP R22, R22 ;  /* 0x0000001600167308 */ /* 0x002fe20000001000 */
[----:B0-----:R-:W-:-:S07]  /*3a50*/  IADD3 R5, PT, PT, R20, 0xffffffe, RZ ;  /* 0x0ffffffe14057810 */ /* 0x001fce0007ffe0ff */
[----:B------:R-:W0:Y:S02]  /*3a60*/  F2I.FTZ.U32.TRUNC.NTZ R5, R5 ;  /* 0x0000000500057305 */ /* 0x000e24000021f000 */
[----:B0-----:R-:W-:-:S05]  /*3a70*/  IADD3 R21, PT, PT, RZ, -R5, RZ ;  /* 0x80000005ff157210 */ /* 0x001fca0007ffe0ff */
[----:B------:R-:W-:-:S04]  /*3a80*/  IMAD.MOV.U32 R4, RZ, RZ, R21 ;  /* 0x000000ffff047224 */ /* 0x000fc800078e0015 */
[----:B------:R-:W-:Y:S01]  /*3a90*/  IMAD R21, R4, R13, RZ ;  /* 0x0000000d04157224 */ /* 0x000fe200078e02ff */
[----:B------:R-:W-:-:S05]  /*3aa0*/  MOV R4, RZ ;  /* 0x000000ff00047202 */ /* 0x000fca0000000f00 */
[----:B------:R-:W-:Y:S01]  /*3ab0*/  IMAD.HI.U32 R20, R5, R21, R4 ;  /* 0x0000001505147227 */ /* 0x000fe200078e0004 */
[----:B------:R-:W-:-:S05]  /*3ac0*/  IABS R4, R7 ;  /* 0x0000000700047213 */ /* 0x000fca0000000000 */
[----:B------:R-:W-:Y:S01]  /*3ad0*/  IMAD.MOV R21, RZ, RZ, -R4 ;  /* 0x000000ffff157224 */ /* 0x000fe200078e0a04 */
[----:B------:R-:W-:Y:S01]  /*3ae0*/  IADD3 R4, PT, PT, R22, 0xffffffe, RZ ;  /* 0x0ffffffe16047810 */ /* 0x000fe20007ffe0ff */
[----:B------:R-:W-:-:S03]  /*3af0*/  IMAD.HI.U32 R26, R20, R15, RZ ;  /* 0x0000000f141a7227 */ /* 0x000fc600078e00ff */
[----:B------:R0:W1:Y:S01]  /*3b00*/  F2I.FTZ.U32.TRUNC.NTZ R5, R4 ;  /* 0x0000000400057305 */ /* 0x000062000021f000 */
[----:B------:R-:W-:-:S05]  /*3b10*/  IMAD R26, R26, R21, R14 ;  /* 0x000000151a1a7224 */ /* 0x000fca00078e020e */
[----:B------:R-:W-:Y:S01]  /*3b20*/  ISETP.GT.U32.AND P4, PT, R13, R26, PT ;  /* 0x0000001a0d00720c */ /* 0x000fe20003f84070 */
[----:B0-----:R-:W-:Y:S02]  /*3b30*/  HFMA2 R4, -RZ, RZ, 0, 0 ;  /* 0x00000000ff047431 */ /* 0x001fe400000001ff */
[----:B-1----:R-:W-:-:S10]  /*3b40*/  IMAD.MOV R23, RZ, RZ, -R5 ;  /* 0x000000ffff177224 */ /* 0x002fd400078e0a05 */
[----:B------:R-:W-:Y:S01]  /*3b50*/  @!P4 IADD3 R26, PT, PT, R26, -R13, RZ ;  /* 0x8000000d1a1ac210 */ /* 0x000fe20007ffe0ff */
[----:B------:R-:W-:-:S03]  /*3b60*/  IMAD R23, R23, R12, RZ ;  /* 0x0000000c17177224 */ /* 0x000fc600078e02ff */
[----:B------:R-:W-:Y:S01]  /*3b70*/  ISETP.GT.U32.AND P3, PT, R13, R26, PT ;  /* 0x0000001a0d00720c */ /* 0x000fe20003f64070 */
[----:B------:R-:W-:Y:S01]  /*3b80*/  IMAD.HI.U32 R22, R5, R23, R4 ;  /* 0x0000001705167227 */ /* 0x000fe200078e0004 */
[----:B------:R-:W-:Y:S02]  /*3b90*/  IABS R5, R6 ;  /* 0x0000000600057213 */ /* 0x000fe40000000000 */
[-C--:B------:R-:W-:Y:S01]  /*3ba0*/  LOP3.LUT R4, RZ, R7.reuse, RZ, 0x33, !PT ;  /* 0x00000007ff047212 */ /* 0x080fe200078e33ff */
[----:B------:R-:W-:Y:S01]  /*3bb0*/  IMAD.MOV R23, RZ, RZ, -R19 ;  /* 0x000000ffff177224 */ /* 0x000fe200078e0a13 */
[----:B------:R-:W-:Y:S01]  /*3bc0*/  LOP3.LUT R6, R6, R7, RZ, 0x3c, !PT ;  /* 0x0000000706067212 */ /* 0x000fe200078e3cff */
[----:B------:R-:W-:-:S04]  /*3bd0*/  IMAD.HI.U32 R20, R20, R5, RZ ;  /* 0x0000000514147227 */ /* 0x000fc800078e00ff */
[----:B------:R-:W-:Y:S02]  /*3be0*/  IMAD R28, R20, R21, R5 ;  /* 0x00000015141c7224 */ /* 0x000fe400078e0205 */
[----:B------:R-:W-:-:S03]  /*3bf0*/  @!P3 IMAD.IADD R26, R26, 0x1, -R13 ;  /* 0x000000011a1ab824 */ /* 0x000fc600078e0a0d */
[----:B------:R-:W-:Y:S02]  /*3c00*/  ISETP.GT.U32.AND P5, PT, R13, R28, PT ;  /* 0x0000001c0d00720c */ /* 0x000fe40003fa4070 */
[----:B------:R-:W-:-:S04]  /*3c10*/  @!P0 IADD3 R26, PT, PT, -R26, RZ, RZ ;  /* 0x000000ff1a1a8210 */ /* 0x000fc80007ffe1ff */
[----:B------:R-:W-:-:S04]  /*3c20*/  SEL R5, R4, R26, !P2 ;  /* 0x0000001a04057207 */ /* 0x000fc80005000000 */
[----:B------:R-:W-:Y:S02]  /*3c30*/  IABS R17, R5 ;  /* 0x0000000500117213 */ /* 0x000fe40000000000 */
[----:B------:R-:W-:Y:S02]  /*3c40*/  LOP3.LUT R5, R5, R24, RZ, 0x3c, !PT ;  /* 0x0000001805057212 */ /* 0x000fe400078e3cff */
[----:B------:R-:W-:Y:S01]  /*3c50*/  @!P5 IADD3 R28, PT, PT, R28, -R13, RZ ;  /* 0x8000000d1c1cd210 */ /* 0x000fe20007ffe0ff */
[----:B------:R-:W-:Y:S01]  /*3c60*/  IMAD.HI.U32 R26, R22, R17, RZ ;  /* 0x00000011161a7227 */ /* 0x000fe200078e00ff */
[----:B------:R-:W-:Y:S02]  /*3c70*/  @!P5 IADD3 R20, PT, PT, R20, 0x1, RZ ;  /* 0x000000011414d810 */ /* 0x000fe40007ffe0ff */
[----:B------:R-:W-:Y:S01]  /*3c80*/  ISETP.GE.U32.AND P6, PT, R28, R13, PT ;  /* 0x0000000d1c00720c */ /* 0x000fe20003fc6070 */
[----:B------:R-:W-:Y:S01]  /*3c90*/  IMAD R17, R26, R23, R17 ;  /* 0x000000171a117224 */ /* 0x000fe200078e0211 */
[----:B------:R-:W-:-:S04]  /*3ca0*/  ISETP.GE.AND P5, PT, R6, RZ, PT ;  /* 0x000000ff0600720c */ /* 0x000fc80003fa6270 */
[----:B------:R-:W-:-:S07]  /*3cb0*/  ISETP.GT.U32.AND P3, PT, R12, R17, PT ;  /* 0x000000110c00720c */ /* 0x000fce0003f64070 */
[----:B------:R-:W-:Y:S01]  /*3cc0*/  @P6 VIADD R20, R20, 0x1 ;  /* 0x0000000114146836 */ /* 0x000fe20000000000 */
[----:B------:R-:W-:-:S04]  /*3cd0*/  ISETP.GE.AND P6, PT, R5, RZ, PT ;  /* 0x000000ff0500720c */ /* 0x000fc80003fc6270 */
[----:B------:R-:W-:Y:S01]  /*3ce0*/  @!P5 IADD3 R20, PT, PT, -R20, RZ, RZ ;  /* 0x000000ff1414d210 */ /* 0x000fe20007ffe1ff */
[----:B------:R-:W-:Y:S01]  /*3cf0*/  @!P3 IMAD.IADD R17, R17, 0x1, -R12 ;  /* 0x000000011111b824 */ /* 0x000fe200078e0a0c */
[----:B------:R-:W-:Y:S02]  /*3d00*/  @!P3 IADD3 R26, PT, PT, R26, 0x1, RZ ;  /* 0x000000011a1ab810 */ /* 0x000fe40007ffe0ff */
[----:B------:R-:W-:Y:S02]  /*3d10*/  ISETP.NE.AND P3, PT, R24, RZ, PT ;  /* 0x000000ff1800720c */ /* 0x000fe40003f65270 */
[----:B------:R-:W-:Y:S02]  /*3d20*/  ISETP.GE.U32.AND P4, PT, R17, R12, PT ;  /* 0x0000000c1100720c */ /* 0x000fe40003f86070 */
[----:B------:R-:W-:Y:S02]  /*3d30*/  LOP3.LUT R24, RZ, R24, RZ, 0x33, !PT ;  /* 0x00000018ff187212 */ /* 0x000fe400078e33ff */
[----:B------:R-:W-:-:S09]  /*3d40*/  SEL R4, R4, R20, !P2 ;  /* 0x0000001404047207 */ /* 0x000fd20005000000 */
[----:B------:R-:W-:-:S04]  /*3d50*/  @P4 VIADD R26, R26, 0x1 ;  /* 0x000000011a1a4836 */ /* 0x000fc80000000000 */
[----:B------:R-:W-:-:S05]  /*3d60*/  @!P6 IMAD.MOV R26, RZ, RZ, -R26 ;  /* 0x000000ffff1ae224 */ /* 0x000fca00078e0a1a */
[----:B------:R-:W-:-:S05]  /*3d70*/  SEL R5, R24, R26, !P3 ;  /* 0x0000001a18057207 */ /* 0x000fca0005800000 */
[----:B------:R0:W-:Y:S04]  /*3d80*/  STL.64 [R10+-0x8], R4 ;  /* 0xfffff8040a007387 */ /* 0x0001e80000100a00 */
[----:B------:R-:W2:Y:S04]  /*3d90*/  LDL R20, [R18+-0x4] ;  /* 0xfffffc0012147983 */ /* 0x000ea80000100800 */
[----:B------:R-:W3:Y:S04]  /*3da0*/  LDL R19, [R18+-0x8] ;  /* 0xfffff80012137983 */ /* 0x000ee80000100800 */
[----:B------:R-:W4:Y:S04]  /*3db0*/  LDL R13, [R18+-0xc] ;  /* 0xfffff400120d7983 */ /* 0x000f280000100800 */
[----:B------:R-:W5:Y:S01]  /*3dc0*/  LDL R17, [R18+-0x10] ;  /* 0xfffff00012117983 */ /* 0x000f620000100800 */
[----:B------:R-:W-:Y:S01]  /*3dd0*/  MOV R6, RZ ;  /* 0x000000ff00067202 */ /* 0x000fe20000000f00 */
[----:B------:R-:W-:-:S04]  /*3de0*/  IMAD.HI.U32 R22, R22, R15, RZ ;  /* 0x0000000f16167227 */ /* 0x000fc800078e00ff */
[----:B------:R-:W-:-:S05]  /*3df0*/  IMAD R23, R22, R23, R14 ;  /* 0x0000001716177224 */ /* 0x000fca00078e020e */
[----:B------:R-:W-:-:S13]  /*3e00*/  ISETP.GT.U32.AND P2, PT, R12, R23, PT ;  /* 0x000000170c00720c */ /* 0x000fda0003f44070 */
[----:B------:R-:W-:-:S04]  /*3e10*/  @!P2 IADD3 R23, PT, PT, R23, -R12, RZ ;  /* 0x8000000c1717a210 */ /* 0x000fc80007ffe0ff */
[----:B------:R-:W-:-:S13]  /*3e20*/  ISETP.GT.U32.AND P2, PT, R12, R23, PT ;  /* 0x000000170c00720c */ /* 0x000fda0003f44070 */
[----:B------:R-:W-:-:S05]  /*3e30*/  @!P2 IADD3 R23, PT, PT, R23, -R12, RZ ;  /* 0x8000000c1717a210 */ /* 0x000fca0007ffe0ff */
[----:B------:R-:W-:Y:S01]  /*3e40*/  @!P0 IMAD.MOV R23, RZ, RZ, -R23 ;  /* 0x000000ffff178224 */ /* 0x000fe200078e0a17 */
[----:B--2---:R-:W-:-:S04]  /*3e50*/  IABS R21, R20 ;  /* 0x0000001400157213 */ /* 0x004fc80000000000 */
[----:B------:R-:W1:Y:S08]  /*3e60*/  I2F.RP R25, R21 ;  /* 0x0000001500197306 */ /* 0x000e700000209400 */
[----:B-1----:R-:W1:Y:S02]  /*3e70*/  MUFU.RCP R25, R25 ;  /* 0x0000001900197308 */ /* 0x002e640000001000 */
[----:B-1----:R-:W-:-:S06]  /*3e80*/  IADD3 R27, PT, PT, R25, 0xffffffe, RZ ;  /* 0x0ffffffe191b7810 */ /* 0x002fcc0007ffe0ff */
[----:B------:R-:W0:Y:S02]  /*3e90*/  F2I.FTZ.U32.TRUNC.NTZ R7, R27 ;  /* 0x0000001b00077305 */ /* 0x000e24000021f000 */
[----:B0-----:R-:W-:-:S04]  /*3ea0*/  IMAD.MOV R4, RZ, RZ, -R7 ;  /* 0x000000ffff047224 */ /* 0x001fc800078e0a07 */
[----:B------:R-:W-:-:S04]  /*3eb0*/  IMAD R5, R4, R21, RZ ;  /* 0x0000001504057224 */ /* 0x000fc800078e02ff */
[----:B------:R-:W-:Y:S01]  /*3ec0*/  IMAD.HI.U32 R26, R7, R5, R6 ;  /* 0x00000005071a7227 */ /* 0x000fe200078e0006 */
[----:B---3--:R-:W-:-:S04]  /*3ed0*/  IABS R6, R19 ;  /* 0x0000001300067213 */ /* 0x008fc80000000000 */
[----:B------:R-:W0:Y:S08]  /*3ee0*/  I2F.RP R7, R6 ;  /* 0x0000000600077306 */ /* 0x000e300000209400 */
[----:B0-----:R-:W0:Y:S02]  /*3ef0*/  MUFU.RCP R7, R7 ;  /* 0x0000000700077308 */ /* 0x001e240000001000 */
[----:B0-----:R-:W-:-:S06]  /*3f00*/  VIADD R5, R7, 0xffffffe ;  /* 0x0ffffffe07057836 */ /* 0x001fcc0000000000 */
[----:B------:R-:W0:Y:S01]  /*3f10*/  F2I.FTZ.U32.TRUNC.NTZ R5, R5 ;  /* 0x0000000500057305 */ /* 0x000e22000021f000 */
[----:B------:R-:W-:Y:S01]  /*3f20*/  IMAD.MOV.U32 R4, RZ, RZ, RZ ;  /* 0x000000ffff047224 */ /* 0x000fe200078e00ff */
[----:B0-----:R-:W-:-:S05]  /*3f30*/  IADD3 R25, PT, PT, RZ, -R5, RZ ;  /* 0x80000005ff197210 */ /* 0x001fca0007ffe0ff */
[----:B------:R-:W-:-:S04]  /*3f40*/  IMAD R25, R25, R6, RZ ;  /* 0x0000000619197224 */ /* 0x000fc800078e02ff */
[----:B------:R-:W-:Y:S01]  /*3f50*/  IMAD.HI.U32 R4, R5, R25, R4 ;  /* 0x0000001905047227 */ /* 0x000fe200078e0004 */
[----:B------:R-:W-:-:S03]  /*3f60*/  IABS R5, R20 ;  /* 0x0000001400057213 */ /* 0x000fc60000000000 */
[----:B------:R-:W-:-:S04]  /*3f70*/  IMAD.HI.U32 R12, R26, R15, RZ ;  /* 0x0000000f1a0c7227 */ /* 0x000fc800078e00ff */
[----:B------:R-:W-:Y:S01]  /*3f80*/  IMAD.MOV R7, RZ, RZ, -R5 ;  /* 0x000000ffff077224 */ /* 0x000fe200078e0a05 */
[----:B------:R-:W-:-:S03]  /*3f90*/  SEL R5, R24, R23, !P3 ;  /* 0x0000001718057207 */ /* 0x000fc60005800000 */
[----:B------:R-:W-:Y:S01]  /*3fa0*/  IMAD R12, R12, R7, R14 ;  /* 0x000000070c0c7224 */ /* 0x000fe200078e020e */
[----:B------:R-:W-:-:S04]  /*3fb0*/  IABS R23, R5 ;  /* 0x0000000500177213 */ /* 0x000fc80000000000 */
[----:B------:R-:W-:Y:S01]  /*3fc0*/  ISETP.GT.U32.AND P2, PT, R21, R12, PT ;  /* 0x0000000c1500720c */ /* 0x000fe20003f44070 */
[----:B------:R-:W-:-:S04]  /*3fd0*/  IMAD.HI.U32 R22, R26, R23, RZ ;  /* 0x000000171a167227 */ /* 0x000fc800078e00ff */
[----:B------:R-:W-:-:S05]  /*3fe0*/  IMAD R26, R22, R7, R23 ;  /* 0x00000007161a7224 */ /* 0x000fca00078e0217 */
[----:B------:R-:W-:-:S03]  /*3ff0*/  ISETP.GT.U32.AND P6, PT, R21, R26, PT ;  /* 0x0000001a1500720c */ /* 0x000fc60003fc4070 */
[----:B------:R-:W-:-:S04]  /*4000*/  @!P2 IADD3 R12, PT, PT, R12, -R21, RZ ;  /* 0x800000150c0ca210 */ /* 0x000fc80007ffe0ff */
[----:B------:R-:W-:-:S06]  /*4010*/  ISETP.GT.U32.AND P2, PT, R21, R12, PT ;  /* 0x0000000c1500720c */ /* 0x000fcc0003f44070 */
[----:B------:R-:W-:Y:S01]  /*4020*/  @!P6 IMAD.IADD R26, R26, 0x1, -R21 ;  /* 0x000000011a1ae824 */ /* 0x000fe200078e0a15 */
[----:B------:R-:W-:-:S04]  /*4030*/  LOP3.LUT R7, RZ, R20, RZ, 0x33, !PT ;  /* 0x00000014ff077212 */ /* 0x000fc800078e33ff */
[----:B------:R-:W-:Y:S02]  /*4040*/  ISETP.GE.U32.AND P3, PT, R26, R21, PT ;  /* 0x000000151a00720c */ /* 0x000fe40003f66070 */
[----:B------:R-:W-:Y:S01]  /*4050*/  @!P2 IMAD.IADD R12, R12, 0x1, -R21 ;  /* 0x000000010c0ca824 */ /* 0x000fe200078e0a15 */
[----:B------:R-:W-:Y:S02]  /*4060*/  ISETP.NE.AND P2, PT, R20, RZ, PT ;  /* 0x000000ff1400720c */ /* 0x000fe40003f45270 */
[----:B------:R-:W-:Y:S02]  /*4070*/  LOP3.LUT R21, R5, R20, RZ, 0x3c, !PT ;  /* 0x0000001405157212 */ /* 0x000fe400078e3cff */
[----:B----4-:R-:W-:Y:S02]  /*4080*/  IABS R20, R13 ;  /* 0x0000000d00147213 */ /* 0x010fe40000000000 */
[----:B------:R-:W-:Y:S02]  /*4090*/  @!P0 IADD3 R12, PT, PT, -R12, RZ, RZ ;  /* 0x000000ff0c0c8210 */ /* 0x000fe40007ffe1ff */
[----:B------:R-:W0:Y:S02]  /*40a0*/  I2F.RP R26, R20 ;  /* 0x00000014001a7306 */ /* 0x000e240000209400 */
[----:B------:R-:W-:-:S02]  /*40b0*/  SEL R24, R7, R12, !P2 ;  /* 0x0000000c07187207 */ /* 0x000fc40005000000 */
[----:B------:R-:W-:Y:S01]  /*40c0*/  IABS R12, R19 ;  /* 0x00000013000c7213 */ /* 0x000fe20000000000 */
[----:B------:R-:W-:-:S03]  /*40d0*/  IMAD.HI.U32 R23, R4, R15, RZ ;  /* 0x0000000f04177227 */ /* 0x000fc600078e00ff */
[----:B------:R-:W-:Y:S02]  /*40e0*/  IADD3 R5, PT, PT, RZ, -R12, RZ ;  /* 0x8000000cff057210 */ /* 0x000fe40007ffe0ff */
[----:B------:R-:W-:-:S03]  /*40f0*/  IABS R25, R24 ;  /* 0x0000001800197213 */ /* 0x000fc60000000000 */
[----:B------:R-:W-:Y:S01]  /*4100*/  IMAD R23, R23, R5, R14 ;  /* 0x0000000517177224 */ /* 0x000fe200078e020e */
[----:B0-----:R-:W0:Y:S04]  /*4110*/  MUFU.RCP R26, R26 ;  /* 0x0000001a001a7308 */ /* 0x001e280000001000 */
[----:B------:R-:W-:Y:S01]  /*4120*/  ISETP.GT.U32.AND P4, PT, R6, R23, PT ;  /* 0x000000170600720c */ /* 0x000fe20003f84070 */
[----:B------:R-:W-:-:S04]  /*4130*/  IMAD.HI.U32 R12, R4, R25, RZ ;  /* 0x00000019040c7227 */ /* 0x000fc800078e00ff */
[----:B------:R-:W-:-:S05]  /*4140*/  IMAD R25, R12, R5, R25 ;  /* 0x000000050c197224 */ /* 0x000fca00078e0219 */
[----:B------:R-:W-:-:S03]  /*4150*/  ISETP.GT.U32.AND P5, PT, R6, R25, PT ;  /* 0x000000190600720c */ /* 0x000fc60003fa4070 */
[----:B------:R-:W-:Y:S01]  /*4160*/  @!P4 IADD3 R23, PT, PT, R23, -R6, RZ ;  /* 0x800000061717c210 */ /* 0x000fe20007ffe0ff */
[----:B0-----:R-:W-:-:S03]  /*4170*/  VIADD R4, R26, 0xffffffe ;  /* 0x0ffffffe1a047836 */ /* 0x001fc60000000000 */
[----:B------:R-:W-:Y:S01]  /*4180*/  ISETP.GT.U32.AND P4, PT, R6, R23, PT ;  /* 0x000000170600720c */ /* 0x000fe20003f84070 */
[----:B------:R-:W0:Y:S01]  /*4190*/  F2I.FTZ.U32.TRUNC.NTZ R5, R4 ;  /* 0x0000000400057305 */ /* 0x000e22000021f000 */
[----:B------:R-:W-:-:S04]  /*41a0*/  @!P6 IADD3 R22, PT, PT, R22, 0x1, RZ ;  /* 0x000000011616e810 */ /* 0x000fc80007ffe0ff */
[----:B------:R-:W-:-:S05]  /*41b0*/  @!P5 IMAD.IADD R25, R25, 0x1, -R6 ;  /* 0x000000011919d824 */ /* 0x000fca00078e0a06 */
[-C--:B------:R-:W-:Y:S02]  /*41c0*/  ISETP.GE.U32.AND P6, PT, R25, R6.reuse, PT ;  /* 0x000000061900720c */ /* 0x080fe40003fc6070 */
[----:B------:R-:W-:Y:S01]  /*41d0*/  @!P4 IADD3 R23, PT, PT, R23, -R6, RZ ;  /* 0x800000061717c210 */ /* 0x000fe20007ffe0ff */
[----:B0-----:R-:W-:Y:S01]  /*41e0*/  IMAD.MOV R25, RZ, RZ, -R5 ;  /* 0x000000ffff197224 */ /* 0x001fe200078e0a05 */
[----:B------:R-:W-:Y:S01]  /*41f0*/  ISETP.GE.AND P4, PT, R21, RZ, PT ;  /* 0x000000ff1500720c */ /* 0x000fe20003f86270 */
[----:B------:R-:W-:Y:S01]  /*4200*/  IMAD.MOV.U32 R4, RZ, RZ, RZ ;  /* 0x000000ffff047224 */ /* 0x000fe200078e00ff */
[----:B------:R-:W-:Y:S01]  /*4210*/  @P3 IADD3 R22, PT, PT, R22, 0x1, RZ ;  /* 0x0000000116163810 */ /* 0x000fe20007ffe0ff */
[----:B------:R-:W-:Y:S01]  /*4220*/  IMAD R25, R25, R20, RZ ;  /* 0x0000001419197224 */ /* 0x000fe200078e02ff */
[----:B------:R-:W-:Y:S01]  /*4230*/  ISETP.NE.AND P3, PT, R19, RZ, PT ;  /* 0x000000ff1300720c */ /* 0x000fe20003f65270 */
[----:B------:R-:W-:Y:S01]  /*4240*/  @!P0 IMAD.MOV R23, RZ, RZ, -R23 ;  /* 0x000000ffff178224 */ /* 0x000fe200078e0a17 */
[----:B------:R-:W-:Y:S01]  /*4250*/  LOP3.LUT R6, RZ, R19, RZ, 0x33, !PT ;  /* 0x00000013ff067212 */ /* 0x000fe200078e33ff */
[----:B------:R-:W-:-:S03]  /*4260*/  IMAD.HI.U32 R26, R5, R25, R4 ;  /* 0x00000019051a7227 */ /* 0x000fc600078e0004 */
[----:B------:R-:W-:Y:S02]  /*4270*/  SEL R4, R6, R23, !P3 ;  /* 0x0000001706047207 */ /* 0x000fe40005800000 */
[----:B------:R-:W-:Y:S02]  /*4280*/  IABS R5, R13 ;  /* 0x0000000d00057213 */ /* 0x000fe40000000000 */
[----:B------:R-:W-:Y:S02]  /*4290*/  IABS R25, R4 ;  /* 0x0000000400197213 */ /* 0x000fe40000000000 */
[----:B------:R-:W-:Y:S01]  /*42a0*/  LOP3.LUT R19, R24, R19, RZ, 0x3c, !PT ;  /* 0x0000001318137212 */ /* 0x000fe200078e3cff */
[----:B------:R-:W-:Y:S01]  /*42b0*/  IMAD.MOV R24, RZ, RZ, -R5 ;  /* 0x000000ffff187224 */ /* 0x000fe200078e0a05 */
[----:B------:R-:W-:Y:S01]  /*42c0*/  @!P4 IADD3 R22, PT, PT, -R22, RZ, RZ ;  /* 0x000000ff1616c210 */ /* 0x000fe20007ffe1ff */
[----:B------:R-:W-:Y:S01]  /*42d0*/  IMAD.HI.U32 R23, R26, R15, RZ ;  /* 0x0000000f1a177227 */ /* 0x000fe200078e00ff */
[----:B------:R-:W-:-:S02]  /*42e0*/  ISETP.GE.AND P4, PT, R19, RZ, PT ;  /* 0x000000ff1300720c */ /* 0x000fc40003f86270 */
[----:B-----5:R-:W-:Y:S01]  /*42f0*/  IABS R19, R17 ;  /* 0x0000001100137213 */ /* 0x020fe20000000000 */
[----:B------:R-:W-:-:S04]  /*4300*/  IMAD.HI.U32 R21, R26, R25, RZ ;  /* 0x000000191a157227 */ /* 0x000fc800078e00ff */
[-C--:B------:R-:W-:Y:S02]  /*4310*/  IMAD R23, R23, R24.reuse, R14 ;  /* 0x0000001817177224 */ /* 0x080fe400078e020e */
[----:B------:R-:W-:Y:S02]  /*4320*/  IMAD R25, R21, R24, R25 ;  /* 0x0000001815197224 */ /* 0x000fe400078e0219 */
[----:B------:R-:W0:Y:S01]  /*4330*/  I2F.RP R24, R19 ;  /* 0x0000001300187306 */ /* 0x000e220000209400 */
[----:B------:R-:W-:Y:S02]  /*4340*/  @!P5 IADD3 R12, PT, PT, R12, 0x1, RZ ;  /* 0x000000010c0cd810 */ /* 0x000fe40007ffe0ff */
[----:B------:R-:W-:-:S05]  /*4350*/  ISETP.GT.U32.AND P5, PT, R20, R23, PT ;  /* 0x000000171400720c */ /* 0x000fca0003fa4070 */
[----:B0-----:R-:W0:Y:S08]  /*4360*/  MUFU.RCP R24, R24 ;  /* 0x0000001800187308 */ /* 0x001e300000001000 */
[----:B------:R-:W-:Y:S01]  /*4370*/  @!P5 IMAD.IADD R23, R23, 0x1, -R20 ;  /* 0x000000011717d824 */ /* 0x000fe200078e0a14 */
[----:B------:R-:W-:Y:S02]  /*4380*/  @P6 IADD3 R12, PT, PT, R12, 0x1, RZ ;  /* 0x000000010c0c6810 */ /* 0x000fe40007ffe0ff */
[----:B------:R-:W-:-:S02]  /*4390*/  ISETP.GT.U32.AND P6, PT, R20, R25, PT ;  /* 0x000000191400720c */ /* 0x000fc40003fc4070 */
[----:B------:R-:W-:Y:S01]  /*43a0*/  ISETP.GT.U32.AND P5, PT, R20, R23, PT ;  /* 0x000000171400720c */ /* 0x000fe20003fa4070 */
[----:B0-----:R-:W-:-:S06]  /*43b0*/  VIADD R5, R24, 0xffffffe ;  /* 0x0ffffffe18057836 */ /* 0x001fcc0000000000 */
[----:B------:R-:W0:Y:S01]  /*43c0*/  F2I.FTZ.U32.TRUNC.NTZ R5, R5 ;  /* 0x0000000500057305 */ /* 0x000e22000021f000 */
[----:B------:R-:W-:-:S03]  /*43d0*/  LOP3.LUT R4, R4, R13, RZ, 0x3c, !PT ;  /* 0x0000000d04047212 */ /* 0x000fc600078e3cff */
[-C--:B------:R-:W-:Y:S02]  /*43e0*/  @!P6 IADD3 R25, PT, PT, R25, -R20.reuse, RZ ;  /* 0x800000141919e210 */ /* 0x080fe40007ffe0ff */
[-C--:B------:R-:W-:Y:S01]  /*43f0*/  @!P5 IADD3 R23, PT, PT, R23, -R20.reuse, RZ ;  /* 0x800000141717d210 */ /* 0x080fe20007ffe0ff */
[----:B------:R-:W-:Y:S01]  /*4400*/  @!P4 IMAD.MOV R12, RZ, RZ, -R12 ;  /* 0x000000ffff0cc224 */ /* 0x000fe200078e0a0c */
[----:B------:R-:W-:Y:S01]  /*4410*/  ISETP.GE.AND P5, PT, R4, RZ, PT ;  /* 0x000000ff0400720c */ /* 0x000fe20003fa6270 */
[----:B------:R-:W-:Y:S01]  /*4420*/  HFMA2 R4, -RZ, RZ, 0, 0 ;  /* 0x00000000ff047431 */ /* 0x000fe200000001ff */
[----:B------:R-:W-:Y:S01]  /*4430*/  ISETP.GE.U32.AND P4, PT, R25, R20, PT ;  /* 0x000000141900720c */ /* 0x000fe20003f86070 */
[----:B0-----:R-:W-:-:S04]  /*4440*/  IMAD.MOV R20, RZ, RZ, -R5 ;  /* 0x000000ffff147224 */ /* 0x001fc800078e0a05 */
[----:B------:R-:W-:-:S04]  /*4450*/  IMAD R25, R20, R19, RZ ;  /* 0x0000001314197224 */ /* 0x000fc800078e02ff */
[----:B------:R-:W-:-:S04]  /*4460*/  IMAD.HI.U32 R20, R5, R25, R4 ;  /* 0x0000001905147227 */ /* 0x000fc800078e0004 */
[----:B------:R-:W-:Y:S01]  /*4470*/  IMAD.MOV.U32 R4, RZ, RZ, R23 ;  /* 0x000000ffff047224 */ /* 0x000fe200078e0017 */
[----:B------:R-:W-:Y:S02]  /*4480*/  @!P6 IADD3 R21, PT, PT, R21, 0x1, RZ ;  /* 0x000000011515e810 */ /* 0x000fe40007ffe0ff */
[----:B------:R-:W-:Y:S01]  /*4490*/  ISETP.NE.AND P6, PT, R13, RZ, PT ;  /* 0x000000ff0d00720c */ /* 0x000fe20003fc5270 */
[----:B------:R-:W-:Y:S01]  /*44a0*/  @!P0 IMAD.MOV R4, RZ, RZ, -R4 ;  /* 0x000000ffff048224 */ /* 0x000fe200078e0a04 */
[----:B------:R-:W-:-:S04]  /*44b0*/  LOP3.LUT R23, RZ, R13, RZ, 0x33, !PT ;  /* 0x0000000dff177212 */ /* 0x000fc800078e33ff */
[----:B------:R-:W-:Y:S02]  /*44c0*/  SEL R4, R23, R4, !P6 ;  /* 0x0000000417047207 */ /* 0x000fe40007000000 */
[----:B------:R-:W-:Y:S02]  /*44d0*/  IABS R13, R17 ;  /* 0x00000011000d7213 */ /* 0x000fe40000000000 */
[----:B------:R-:W-:Y:S02]  /*44e0*/  IABS R5, R4 ;  /* 0x0000000400057213 */ /* 0x000fe40000000000 */
[----:B------:R-:W-:-:S03]  /*44f0*/  IADD3 R13, PT, PT, RZ, -R13, RZ ;  /* 0x8000000dff0d7210 */ /* 0x000fc60007ffe0ff */
[----:B------:R-:W-:-:S04]  /*4500*/  IMAD.HI.U32 R24, R20, R5, RZ ;  /* 0x0000000514187227 */ /* 0x000fc800078e00ff */
[----:B------:R-:W-:Y:S02]  /*4510*/  IMAD R26, R24, R13, R5 ;  /* 0x0000000d181a7224 */ /* 0x000fe400078e0205 */
[----:B------:R-:W-:-:S03]  /*4520*/  @P4 VIADD R21, R21, 0x1 ;  /* 0x0000000115154836 */ /* 0x000fc60000000000 */
[----:B------:R-:W-:-:S13]  /*4530*/  ISETP.GT.U32.AND P4, PT, R19, R26, PT ;  /* 0x0000001a1300720c */ /* 0x000fda0003f84070 */
[----:B------:R-:W-:Y:S01]  /*4540*/  @!P4 IMAD.IADD R26, R26, 0x1, -R19 ;  /* 0x000000011a1ac824 */ /* 0x000fe200078e0a13 */
[----:B------:R-:W-:-:S04]  /*4550*/  @!P4 IADD3 R24, PT, PT, R24, 0x1, RZ ;  /* 0x000000011818c810 */ /* 0x000fc80007ffe0ff */
[----:B------:R-:W-:Y:S02]  /*4560*/  ISETP.GE.U32.AND P4, PT, R26, R19, PT ;  /* 0x000000131a00720c */ /* 0x000fe40003f86070 */
[----:B------:R-:W-:-:S11]  /*4570*/  LOP3.LUT R4, R4, R17, RZ, 0x3c, !PT ;  /* 0x0000001104047212 */ /* 0x000fd600078e3cff */
[----:B------:R-:W-:Y:S02]  /*4580*/  @P4 IADD3 R24, PT, PT, R24, 0x1, RZ ;  /* 0x0000000118184810 */ /* 0x000fe40007ffe0ff */
[----:B------:R-:W-:Y:S01]  /*4590*/  ISETP.GE.AND P4, PT, R4, RZ, PT ;  /* 0x000000ff0400720c */ /* 0x000fe20003f86270 */
[----:B------:R-:W-:Y:S01]  /*45a0*/  @!P5 IMAD.MOV R21, RZ, RZ, -R21 ;  /* 0x000000ffff15d224 */ /* 0x000fe200078e0a15 */
[----:B------:R-:W-:Y:S02]  /*45b0*/  ISETP.NE.AND P5, PT, R17, RZ, PT ;  /* 0x000000ff1100720c */ /* 0x000fe40003fa5270 */
[----:B------:R-:W-:Y:S02]  /*45c0*/  LOP3.LUT R17, RZ, R17, RZ, 0x33, !PT ;  /* 0x00000011ff117212 */ /* 0x000fe400078e33ff */
[----:B------:R-:W-:Y:S02]  /*45d0*/  SEL R4, R7, R22, !P2 ;  /* 0x0000001607047207 */ /* 0x000fe40005000000 */
[----:B------:R-:W-:-:S05]  /*45e0*/  SEL R5, R6, R12, !P3 ;  /* 0x0000000c06057207 */ /* 0x000fca0005800000 */
[----:B------:R-:W-:Y:S02]  /*45f0*/  @!P4 IADD3 R24, PT, PT, -R24, RZ, RZ ;  /* 0x000000ff1818c210 */ /* 0x000fe40007ffe1ff */
[----:B------:R-:W-:Y:S02]  /*4600*/  SEL R6, R23, R21, !P6 ;  /* 0x0000001517067207 */ /* 0x000fe40007000000 */
[----:B------:R-:W-:-:S05]  /*4610*/  SEL R7, R17, R24, !P5 ;  /* 0x0000001811077207 */ /* 0x000fca0006800000 */
[----:B------:R0:W-:Y:S04]  /*4620*/  STL.128 [R10], R4 ;  /* 0x000000040a007387 */ /* 0x0001e80000100c00 */
[----:B------:R1:W2:Y:S01]  /*4630*/  LDL R12, [R18+-0x14] ;  /* 0xffffec00120c7983 */ /* 0x0002a20000100800 */
[----:B------:R-:W-:-:S04]  /*4640*/  IMAD.HI.U32 R20, R20, R15, RZ ;  /* 0x0000000f14147227 */ /* 0x000fc800078e00ff */
[----:B------:R-:W-:-:S05]  /*4650*/  IMAD R20, R20, R13, R14 ;  /* 0x0000000d14147224 */ /* 0x000fca00078e020e */
[----:B------:R-:W-:-:S13]  /*4660*/  ISETP.GT.U32.AND P2, PT, R19, R20, PT ;  /* 0x000000141300720c */ /* 0x000fda0003f44070 */
[----:B------:R-:W-:-:S05]  /*4670*/  @!P2 IMAD.IADD R20, R20, 0x1, -R19 ;  /* 0x000000011414a824 */ /* 0x000fca00078e0a13 */
[----:B------:R-:W-:-:S13]  /*4680*/  ISETP.GT.U32.AND P2, PT, R19, R20, PT ;  /* 0x000000141300720c */ /* 0x000fda0003f44070 */
[----:B------:R-:W-:-:S05]  /*4690*/  @!P2 IMAD.IADD R20, R20, 0x1, -R19 ;  /* 0x000000011414a824 */ /* 0x000fca00078e0a13 */
[----:B------:R-:W-:-:S04]  /*46a0*/  @!P0 IADD3 R20, PT, PT, -R20, RZ, RZ ;  /* 0x000000ff14148210 */ /* 0x000fc80007ffe1ff */
[----:B------:R-:W-:-:S04]  /*46b0*/  SEL R17, R17, R20, !P5 ;  /* 0x0000001411117207 */ /* 0x000fc80006800000 */
[----:B------:R-:W-:Y:S01]  /*46c0*/  IABS R13, R17 ;  /* 0x00000011000d7213 */ /* 0x000fe20000000000 */
[----:B------:R-:W-:Y:S01]  /*46d0*/  VIADD R11, R11, 0x8 ;  /* 0x000000080b0b7836 */ /* 0x000fe20000000000 */
[----:B------:R-:W-:Y:S01]  /*46e0*/  IADD3 R9, PT, PT, R9, 0x8, RZ ;  /* 0x0000000809097810 */ /* 0x000fe20007ffe0ff */
[----:B-1----:R-:W-:Y:S01]  /*46f0*/  VIADD R18, R18, 0xffffffe0 ;  /* 0xffffffe012127836 */ /* 0x002fe20000000000 */
[----:B--2---:R-:W-:-:S04]  /*4700*/  IABS R21, R12 ;  /* 0x0000000c00157213 */ /* 0x004fc80000000000 */
[----:B------:R-:W1:Y:S08]  /*4710*/  I2F.RP R22, R21 ;  /* 0x0000001500167306 */ /* 0x000e700000209400 */
[----:B-1----:R-:W0:Y:S02]  /*4720*/  MUFU.RCP R22, R22 ;  /* 0x0000001600167308 */ /* 0x002e240000001000 */
[----:B0-----:R-:W-:-:S06]  /*4730*/  IADD3 R4, PT, PT, R22, 0xffffffe, RZ ;  /* 0x0ffffffe16047810 */ /* 0x001fcc0007ffe0ff */
[----:B------:R0:W1:Y:S01]  /*4740*/  F2I.FTZ.U32.TRUNC.NTZ R5, R4 ;  /* 0x0000000400057305 */ /* 0x000062000021f000 */
[----:B------:R-:W-:Y:S01]  /*4750*/  IABS R19, R12 ;  /* 0x0000000c00137213 */ /* 0x000fe20000000000 */
[----:B0-----:R-:W-:Y:S02]  /*4760*/  IMAD.MOV.U32 R4, RZ, RZ, RZ ;  /* 0x000000ffff047224 */ /* 0x001fe400078e00ff */
[----:B-1----:R-:W-:-:S04]  /*4770*/  IMAD.MOV R6, RZ, RZ, -R5 ;  /* 0x000000ffff067224 */ /* 0x002fc800078e0a05 */
[----:B------:R-:W-:Y:S01]  /*4780*/  IMAD R7, R6, R21, RZ ;  /* 0x0000001506077224 */ /* 0x000fe200078e02ff */
[----:B------:R-:W-:-:S03]  /*4790*/  MOV R6, R13 ;  /* 0x0000000d00067202 */ /* 0x000fc60000000f00 */
[----:B------:R-:W-:Y:S01]  /*47a0*/  IMAD.HI.U32 R4, R5, R7, R4 ;  /* 0x0000000705047227 */ /* 0x000fe200078e0004 */
[----:B------:R-:W-:-:S05]  /*47b0*/  IADD3 R7, PT, PT, RZ, -R19, RZ ;  /* 0x80000013ff077210 */ /* 0x000fca0007ffe0ff */
[----:B------:R-:W-:-:S04]  /*47c0*/  IMAD.HI.U32 R5, R4, R6, RZ ;  /* 0x0000000604057227 */ /* 0x000fc800078e00ff */
[----:B------:R-:W-:-:S05]  /*47d0*/  IMAD R4, R5, R7, R6 ;  /* 0x0000000705047224 */ /* 0x000fca00078e0206 */
[----:B------:R-:W-:Y:S02]  /*47e0*/  ISETP.GT.U32.AND P2, PT, R21, R4, PT ;  /* 0x000000041500720c */ /* 0x000fe40003f44070 */
[----:B------:R-:W-:-:S11]  /*47f0*/  LOP3.LUT R17, R17, R12, RZ, 0x3c, !PT ;  /* 0x0000000c11117212 */ /* 0x000fd600078e3cff */
[----:B------:R-:W-:-:S05]  /*4800*/  @!P2 IMAD.IADD R4, R4, 0x1, -R21 ;  /* 0x000000010404a824 */ /* 0x000fca00078e0a15 */
[----:B------:R-:W-:Y:S02]  /*4810*/  ISETP.GE.U32.AND P3, PT, R4, R21, PT ;  /* 0x000000150400720c */ /* 0x000fe40003f66070 */
[----:B------:R-:W-:Y:S02]  /*4820*/  ISETP.GE.AND P4, PT, R17, RZ, PT ;  /* 0x000000ff1100720c */ /* 0x000fe40003f86270 */
[----:B------:R-:W-:Y:S02]  /*4830*/  @!P2 IADD3 R5, PT, PT, R5, 0x1, RZ ;  /* 0x000000010505a810 */ /* 0x000fe40007ffe0ff */
[----:B------:R-:W-:-:S07]  /*4840*/  ISETP.NE.AND P2, PT, R12, RZ, PT ;  /* 0x000000ff0c00720c */ /* 0x000fce0003f45270 */
[----:B------:R-:W-:-:S05]  /*4850*/  @P3 VIADD R5, R5, 0x1 ;  /* 0x0000000105053836 */ /* 0x000fca0000000000 */
[----:B------:R-:W-:Y:S02]  /*4860*/  @!P4 IADD3 R5, PT, PT, -R5, RZ, RZ ;  /* 0x000000ff0505c210 */ /* 0x000fe40007ffe1ff */
[----:B------:R-:W-:Y:S02]  /*4870*/  @!P2 LOP3.LUT R5, RZ, R12, RZ, 0x33, !PT ;  /* 0x0000000cff05a212 */ /* 0x000fe400078e33ff */
[----:B------:R-:W-:-:S03]  /*4880*/  ISETP.NE.AND P2, PT, R11, RZ, PT ;  /* 0x000000ff0b00720c */ /* 0x000fc60003f45270 */
[----:B------:R0:W-:Y:S02]  /*4890*/  STL [R10+0x10], R5 ;  /* 0x000010050a007387 */ /* 0x0001e40000100800 */
[----:B0-----:R-:W-:-:S08]  /*48a0*/  IADD3 R10, PT, PT, R10, 0x20, RZ ;  /* 0x000000200a0a7810 */ /* 0x001fd00007ffe0ff */
[----:B------:R-:W-:Y:S05]  /*48b0*/  @P2 BRA `(.L_x_21) ;  /* 0xffffffec00502947 */ /* 0x000fea000383ffff */
.L_x_20:
[----:B------:R-:W-:-:S07]  /*48c0*/  VIADD R9, R9, 0x1 ;  /* 0x0000000109097836 */ /* 0x000fce0000000000 */
.L_x_19:
[----:B0-----:R-:W-:-:S13]  /*48d0*/  LOP3.LUT P0, R4, R16, 0x7, RZ, 0xc0, !PT ;  /* 0x0000000710047812 */ /* 0x001fda000780c0ff */
[----:B------:R-:W-:Y:S05]  /*48e0*/  @!P0 BRA `(.L_x_18) ;  /* 0x00000018000c8947 */ /* 0x000fea0003800000 */
[----:B------:R-:W-:Y:S02]  /*48f0*/  ISETP.GE.U32.AND P1, PT, R4, 0x4, PT ;  /* 0x000000040400780c */ /* 0x000fe40003f26070 */
[----:B------:R-:W-:-:S04]  /*4900*/  LOP3.LUT R10, R16, 0x3, RZ, 0xc0, !PT ;  /* 0x00000003100a7812 */ /* 0x000fc800078ec0ff */
[----:B------:R-:W-:-:S07]  /*4910*/  ISETP.NE.AND P0, PT, R10, RZ, PT ;  /* 0x000000ff0a00720c */ /* 0x000fce0003f05270 */
[----:B------:R-:W-:Y:S06]  /*4920*/  @!P1 BRA `(.L_x_22) ;  /* 0x0000000c00589947 */ /* 0x000fec0003800000 */
[----:B------:R-:W0:Y:S02]  /*4930*/  LDCU UR4, c[0x0][0x3c0] ;  /* 0x00007800ff0477ac */ /* 0x000e240008000800 */
[----:B0-----:R-:W-:-:S04]  /*4940*/  IADD3 R6, PT, PT, -R9, UR4, RZ ;  /* 0x0000000409067c10 */ /* 0x001fc8000fffe1ff */
[----:B------:R-:W-:-:S05]  /*4950*/  LEA R6, R6, R1, 0x2 ;  /* 0x0000000106067211 */ /* 0x000fca00078e10ff */
[----:B------:R-:W2:Y:S04]  /*4960*/  LDL R19, [R6] ;  /* 0x0000000006137983 */ /* 0x000ea80000100800 */
[----:B------:R-:W3:Y:S01]  /*4970*/  LDL R11, [R6+-0x4] ;  /* 0xfffffc00060b7983 */ /* 0x000ee20000100800 */
[-C--:B--2---:R-:W-:Y:S02]  /*4980*/  IABS R12, R19.reuse ;  /* 0x00000013000c7213 */ /* 0x084fe40000000000 */
[----:B------:R-:W-:Y:S02]  /*4990*/  IABS R20, R19 ;  /* 0x0000001300147213 */ /* 0x000fe40000000000 */
[----:B------:R-:W0:Y:S01]  /*49a0*/  I2F.RP R13, R12 ;  /* 0x0000000c000d7306 */ /* 0x000e220000209400 */
[----:B---3--:R-:W-:-:S02]  /*49b0*/  IABS R7, R11 ;  /* 0x0000000b00077213 */ /* 0x008fc40000000000 */
[----:B------:R-:W-:-:S05]  /*49c0*/  ISETP.NE.AND P2, PT, R19, RZ, PT ;  /* 0x000000ff1300720c */ /* 0x000fca0003f45270 */
[----:B------:R-:W1:Y:S08]  /*49d0*/  I2F.RP R17, R7 ;  /* 0x0000000700117306 */ /* 0x000e700000209400 */
[----:B0-----:R-:W0:Y:S08]  /*49e0*/  MUFU.RCP R13, R13 ;  /* 0x0000000d000d7308 */ /* 0x001e300000001000 */
[----:B-1----:R-:W-:Y:S01]  /*49f0*/  MUFU.RCP R17, R17 ;  /* 0x0000001100117308 */ /* 0x002fe20000001000 */
[----:B0-----:R-:W-:Y:S01]  /*4a00*/  VIADD R4, R13, 0xffffffe ;  /* 0x0ffffffe0d047836 */ /* 0x001fe20000000000 */
[----:B------:R-:W-:-:S06]  /*4a10*/  IADD3 R13, PT, PT, RZ, -R20, RZ ;  /* 0x80000014ff0d7210 */ /* 0x000fcc0007ffe0ff */
[----:B------:R0:W1:Y:S02]  /*4a20*/  F2I.FTZ.U32.TRUNC.NTZ R5, R4 ;  /* 0x0000000400057305 */ /* 0x000064000021f000 */
[----:B0-----:R-:W-:Y:S01]  /*4a30*/  IMAD.MOV.U32 R4, RZ, RZ, RZ ;  /* 0x000000ffff047224 */ /* 0x001fe200078e00ff */
[----:B-1----:R-:W-:-:S05]  /*4a40*/  IADD3 R21, PT, PT, RZ, -R5, RZ ;  /* 0x80000005ff157210 */ /* 0x002fca0007ffe0ff */
[----:B------:R-:W-:-:S04]  /*4a50*/  IMAD R21, R21, R12, RZ ;  /* 0x0000000c15157224 */ /* 0x000fc800078e02ff */
[----:B------:R-:W-:Y:S01]  /*4a60*/  IMAD.HI.U32 R18, R5, R21, R4 ;  /* 0x0000001505127227 */ /* 0x000fe200078e0004 */
[----:B------:R-:W-:-:S05]  /*4a70*/  IADD3 R4, PT, PT, R17, 0xffffffe, RZ ;  /* 0x0ffffffe11047810 */ /* 0x000fca0007ffe0ff */
[----:B------:R-:W-:Y:S01]  /*4a80*/  IMAD.HI.U32 R5, R18, R15, RZ ;  /* 0x0000000f12057227 */ /* 0x000fe200078e00ff */
[----:B------:R-:W-:-:S03]  /*4a90*/  IABS R18, R11 ;  /* 0x0000000b00127213 */ /* 0x000fc60000000000 */
[----:B------:R-:W-:Y:S01]  /*4aa0*/  IMAD R13, R5, R13, R14 ;  /* 0x0000000d050d7224 */ /* 0x000fe200078e020e */
[----:B------:R-:W-:Y:S01]  /*4ab0*/  IADD3 R18, PT, PT, RZ, -R18, RZ ;  /* 0x80000012ff127210 */ /* 0x000fe20007ffe0ff */
[----:B------:R0:W1:Y:S03]  /*4ac0*/  F2I.FTZ.U32.TRUNC.NTZ R5, R4 ;  /* 0x0000000400057305 */ /* 0x000066000021f000 */
[----:B------:R-:W-:Y:S01]  /*4ad0*/  ISETP.GT.U32.AND P1, PT, R12, R13, PT ;  /* 0x0000000d0c00720c */ /* 0x000fe20003f24070 */
[----:B0-----:R-:W-:-:S12]  /*4ae0*/  IMAD.MOV.U32 R4, RZ, RZ, RZ ;  /* 0x000000ffff047224 */ /* 0x001fd800078e00ff */
[----:B------:R-:W-:Y:S01]  /*4af0*/  @!P1 IMAD.IADD R13, R13, 0x1, -R12 ;  /* 0x000000010d0d9824 */ /* 0x000fe200078e0a0c */
[----:B------:R-:W-:-:S04]  /*4b00*/  ISETP.GE.AND P1, PT, R3, RZ, PT ;  /* 0x000000ff0300720c */ /* 0x000fc80003f26270 */
[----:B------:R-:W-:-:S13]  /*4b10*/  ISETP.GT.U32.AND P3, PT, R12, R13, PT ;  /* 0x0000000d0c00720c */ /* 0x000fda0003f64070 */
[----:B------:R-:W-:Y:S01]  /*4b20*/  @!P3 IMAD.IADD R13, R13, 0x1, -R12 ;  /* 0x000000010d0db824 */ /* 0x000fe200078e0a0c */
[----:B-1----:R-:W-:-:S03]  /*4b30*/  IADD3 R12, PT, PT, RZ, -R5, RZ ;  /* 0x80000005ff0c7210 */ /* 0x002fc60007ffe0ff */
[----:B------:R-:W-:Y:S01]  /*4b40*/  @!P1 IMAD.MOV R13, RZ, RZ, -R13 ;  /* 0x000000ffff0d9224 */ /* 0x000fe200078e0a0d */
[----:B------:R-:W-:Y:S01]  /*4b50*/  @!P2 LOP3.LUT R13, RZ, R19, RZ, 0x33, !PT ;  /* 0x00000013ff0da212 */ /* 0x000fe200078e33ff */
[----:B------:R-:W-:-:S03]  /*4b60*/  IMAD R17, R12, R7, RZ ;  /* 0x000000070c117224 */ /* 0x000fc600078e02ff */
[----:B------:R-:W-:Y:S01]  /*4b70*/  IABS R12, R13 ;  /* 0x0000000d000c7213 */ /* 0x000fe20000000000 */
[----:B------:R-:W-:Y:S01]  /*4b80*/  IMAD.HI.U32 R4, R5, R17, R4 ;  /* 0x0000001105047227 */ /* 0x000fe200078e0004 */
[----:B------:R-:W-:Y:S02]  /*4b90*/  LOP3.LUT R13, R13, R11, RZ, 0x3c, !PT ;  /* 0x0000000b0d0d7212 */ /* 0x000fe400078e3cff */
[----:B------:R-:W-:Y:S01]  /*4ba0*/  MOV R5, R12 ;  /* 0x0000000c00057202 */ /* 0x000fe20000000f00 */
        /* <DEDUP_REMOVED lines=8> */
[----:B------:R-:W-:Y:S01]  /*4c30*/  ISETP.GE.U32.AND P2, PT, R12, R7, PT ;  /* 0x000000070c00720c */ /* 0x000fe20003f46070 */
[----:B------:R-:W-:-:S12]  /*4c40*/  IMAD R7, R9, 0x4, R8 ;  /* 0x0000000409077824 */ /* 0x000fd800078e0208 */
[----:B------:R-:W-:-:S05]  /*4c50*/  @P2 IADD3 R4, PT, PT, R4, 0x1, RZ ;  /* 0x0000000104042810 */ /* 0x000fca0007ffe0ff */
[----:B------:R-:W-:Y:S01]  /*4c60*/  IMAD.MOV.U32 R18, RZ, RZ, R4 ;  /* 0x000000ffff127224 */ /* 0x000fe200078e0004 */
[----:B------:R-:W-:-:S04]  /*4c70*/  IADD3 R4, PT, PT, -R9, UR4, RZ ;  /* 0x0000000409047c10 */ /* 0x000fc8000fffe1ff */
[----:B------:R-:W-:Y:S02]  /*4c80*/  @!P4 IADD3 R18, PT, PT, -R18, RZ, RZ ;  /* 0x000000ff1212c210 */ /* 0x000fe40007ffe1ff */
[----:B------:R-:W-:Y:S02]  /*4c90*/  @!P3 LOP3.LUT R18, RZ, R11, RZ, 0x33, !PT ;  /* 0x0000000bff12b212 */ /* 0x000fe400078e33ff */
[----:B------:R-:W-:-:S03]  /*4ca0*/  LEA R11, R4, R1, 0x2 ;  /* 0x00000001040b7211 */ /* 0x000fc600078e10ff */
[----:B------:R0:W-:Y:S04]  /*4cb0*/  STL [R7], R18 ;  /* 0x0000001207007387 */ /* 0x0001e80000100800 */
[----:B------:R-:W2:Y:S04]  /*4cc0*/  LDL R13, [R11+-0x4] ;  /* 0xfffffc000b0d7983 */ /* 0x000ea80000100800 */
[----:B------:R-:W3:Y:S01]  /*4cd0*/  LDL R12, [R6+-0x8] ;  /* 0xfffff800060c7983 */ /* 0x000ee20000100800 */
[-C--:B--2---:R-:W-:Y:S02]  /*4ce0*/  IABS R17, R13.reuse ;  /* 0x0000000d00117213 */ /* 0x084fe40000000000 */
[----:B------:R-:W-:-:S02]  /*4cf0*/  IABS R22, R13 ;  /* 0x0000000d00167213 */ /* 0x000fc40000000000 */
[----:B------:R-:W1:Y:S01]  /*4d00*/  I2F.RP R19, R17 ;  /* 0x0000001100137306 */ /* 0x000e620000209400 */
[----:B---3--:R-:W-:-:S05]  /*4d10*/  IABS R21, R12 ;  /* 0x0000000c00157213 */ /* 0x008fca0000000000 */
[----:B0-----:R-:W-:-:S04]  /*4d20*/  IMAD.MOV.U32 R18, RZ, RZ, R21 ;  /* 0x000000ffff127224 */ /* 0x001fc800078e0015 */
[----:B------:R-:W0:Y:S08]  /*4d30*/  I2F.RP R21, R18 ;  /* 0x0000001200157306 */ /* 0x000e300000209400 */
[----:B-1----:R-:W1:Y:S08]  /*4d40*/  MUFU.RCP R19, R19 ;  /* 0x0000001300137308 */ /* 0x002e700000001000 */
[----:B0-----:R-:W-:Y:S01]  /*4d50*/  MUFU.RCP R21, R21 ;  /* 0x0000001500157308 */ /* 0x001fe20000001000 */
[----:B-1----:R-:W-:-:S07]  /*4d60*/  VIADD R4, R19, 0xffffffe ;  /* 0x0ffffffe13047836 */ /* 0x002fce0000000000 */
[----:B------:R0:W1:Y:S02]  /*4d70*/  F2I.FTZ.U32.TRUNC.NTZ R5, R4 ;  /* 0x0000000400057305 */ /* 0x000064000021f000 */
[----:B0-----:R-:W-:Y:S01]  /*4d80*/  HFMA2 R4, -RZ, RZ, 0, 0 ;  /* 0x00000000ff047431 */ /* 0x001fe200000001ff */
[----:B-1----:R-:W-:-:S05]  /*4d90*/  IADD3 R20, PT, PT, RZ, -R5, RZ ;  /* 0x80000005ff147210 */ /* 0x002fca0007ffe0ff */
[----:B------:R-:W-:-:S04]  /*4da0*/  IMAD R23, R20, R17, RZ ;  /* 0x0000001114177224 */ /* 0x000fc800078e02ff */
[----:B------:R-:W-:-:S04]  /*4db0*/  IMAD.HI.U32 R20, R5, R23, R4 ;  /* 0x0000001705147227 */ /* 0x000fc800078e0004 */
[----:B------:R-:W-:Y:S02]  /*4dc0*/  IMAD.MOV R4, RZ, RZ, -R22 ;  /* 0x000000ffff047224 */ /* 0x000fe400078e0a16 */
[----:B------:R-:W-:-:S04]  /*4dd0*/  IMAD.HI.U32 R5, R20, R15, RZ ;  /* 0x0000000f14057227 */ /* 0x000fc800078e00ff */
[----:B------:R-:W-:Y:S02]  /*4de0*/  IMAD R4, R5, R4, R14 ;  /* 0x0000000405047224 */ /* 0x000fe400078e020e */
[----:B------:R-:W-:-:S03]  /*4df0*/  VIADD R5, R21, 0xffffffe ;  /* 0x0ffffffe15057836 */ /* 0x000fc60000000000 */
[----:B------:R-:W-:-:S03]  /*4e00*/  ISETP.GT.U32.AND P2, PT, R17, R4, PT ;  /* 0x000000041100720c */ /* 0x000fc60003f44070 */
[----:B------:R-:W0:Y:S10]  /*4e10*/  F2I.FTZ.U32.TRUNC.NTZ R5, R5 ;  /* 0x0000000500057305 */ /* 0x000e34000021f000 */
[----:B------:R-:W-:-:S02]  /*4e20*/  @!P2 IADD3 R4, PT, PT, R4, -R17, RZ ;  /* 0x800000110404a210 */ /* 0x000fc40007ffe0ff */
[----:B------:R-:W-:Y:S02]  /*4e30*/  ISETP.NE.AND P2, PT, R13, RZ, PT ;  /* 0x000000ff0d00720c */ /* 0x000fe40003f45270 */
[----:B------:R-:W-:Y:S02]  /*4e40*/  ISETP.GT.U32.AND P3, PT, R17, R4, PT ;  /* 0x000000041100720c */ /* 0x000fe40003f64070 */
[----:B0-----:R-:W-:-:S11]  /*4e50*/  IADD3 R19, PT, PT, RZ, -R5, RZ ;  /* 0x80000005ff137210 */ /* 0x001fd60007ffe0ff */
[----:B------:R-:W-:-:S05]  /*4e60*/  @!P3 IADD3 R4, PT, PT, R4, -R17, RZ ;  /* 0x800000110404b210 */ /* 0x000fca0007ffe0ff */
[----:B------:R-:W-:Y:S01]  /*4e70*/  IMAD.MOV.U32 R17, RZ, RZ, R4 ;  /* 0x000000ffff117224 */ /* 0x000fe200078e0004 */
[----:B------:R-:W-:-:S03]  /*4e80*/  IABS R4, R12 ;  /* 0x0000000c00047213 */ /* 0x000fc60000000000 */
[----:B------:R-:W-:Y:S01]  /*4e90*/  @!P1 IMAD.MOV R17, RZ, RZ, -R17 ;  /* 0x000000ffff119224 */ /* 0x000fe200078e0a11 */
[----:B------:R-:W-:Y:S01]  /*4ea0*/  @!P2 LOP3.LUT R17, RZ, R13, RZ, 0x33, !PT ;  /* 0x0000000dff11a212 */ /* 0x000fe200078e33ff */
[----:B------:R-:W-:Y:S01]  /*4eb0*/  IMAD R13, R19, R18, RZ ;  /* 0x00000012130d7224 */ /* 0x000fe200078e02ff */
[----:B------:R-:W-:Y:S01]  /*4ec0*/  IADD3 R20, PT, PT, RZ, -R4, RZ ;  /* 0x80000004ff147210 */ /* 0x000fe20007ffe0ff */
[----:B------:R-:W-:Y:S01]  /*4ed0*/  IMAD.MOV.U32 R4, RZ, RZ, RZ ;  /* 0x000000ffff047224 */ /* 0x000fe200078e00ff */
[----:B------:R-:W-:Y:S02]  /*4ee0*/  IABS R19, R17 ;  /* 0x0000001100137213 */ /* 0x000fe40000000000 */
[----:B------:R-:W-:Y:S01]  /*4ef0*/  LOP3.LUT R17, R17, R12, RZ, 0x3c, !PT ;  /* 0x0000000c11117212 */ /* 0x000fe200078e3cff */
[----:B------:R-:W-:Y:S01]  /*4f00*/  IMAD.HI.U32 R4, R5, R13, R4 ;  /* 0x0000000d05047227 */ /* 0x000fe200078e0004 */
[----:B------:R-:W-:Y:S02]  /*4f10*/  MOV R5, R19 ;  /* 0x0000001300057202 */ /* 0x000fe40000000f00 */
[----:B------:R-:W-:Y:S01]  /*4f20*/  ISETP.GE.AND P4, PT, R17, RZ, PT ;  /* 0x000000ff1100720c */ /* 0x000fe20003f86270 */
[----:B------:R-:W-:-:S02]  /*4f30*/  IMAD.MOV.U32 R13, RZ, RZ, R20 ;  /* 0x000000ffff0d7224 */ /* 0x000fc400078e0014 */
[----:B------:R-:W-:-:S04]  /*4f40*/  IMAD.HI.U32 R4, R4, R5, RZ ;  /* 0x0000000504047227 */ /* 0x000fc800078e00ff */
[----:B------:R-:W-:-:S05]  /*4f50*/  IMAD R5, R4, R13, R5 ;  /* 0x0000000d04057224 */ /* 0x000fca00078e0205 */
[----:B------:R-:W-:-:S13]  /*4f60*/  ISETP.GT.U32.AND P3, PT, R18, R5, PT ;  /* 0x000000051200720c */ /* 0x000fda0003f64070 */
[-C--:B------:R-:W-:Y:S01]  /*4f70*/  @!P3 IADD3 R5, PT, PT, R5, -R18.reuse, RZ ;  /* 0x800000120505b210 */ /* 0x080fe20007ffe0ff */
[----:B------:R-:W-:Y:S01]  /*4f80*/  @!P3 VIADD R4, R4, 0x1 ;  /* 0x000000010404b836 */ /* 0x000fe20000000000 */
[----:B------:R-:W-:Y:S02]  /*4f90*/  ISETP.NE.AND P3, PT, R12, RZ, PT ;  /* 0x000000ff0c00720c */ /* 0x000fe40003f65270 */
[----:B------:R-:W-:-:S13]  /*4fa0*/  ISETP.GE.U32.AND P2, PT, R5, R18, PT ;  /* 0x000000120500720c */ /* 0x000fda0003f46070 */
[----:B------:R-:W-:-:S05]  /*4fb0*/  @P2 IADD3 R4, PT, PT, R4, 0x1, RZ ;  /* 0x0000000104042810 */ /* 0x000fca0007ffe0ff */
[----:B------:R-:W-:-:S05]  /*4fc0*/  IMAD.MOV.U32 R18, RZ, RZ, R4 ;  /* 0x000000ffff127224 */ /* 0x000fca00078e0004 */
[----:B------:R-:W-:Y:S02]  /*4fd0*/  @!P4 IADD3 R18, PT, PT, -R18, RZ, RZ ;  /* 0x000000ff1212c210 */ /* 0x000fe40007ffe1ff */
[----:B------:R-:W-:-:S05]  /*4fe0*/  @!P3 LOP3.LUT R18, RZ, R12, RZ, 0x33, !PT ;  /* 0x0000000cff12b212 */ /* 0x000fca00078e33ff */
[----:B------:R0:W-:Y:S04]  /*4ff0*/  STL [R7+0x4], R18 ;  /* 0x0000041207007387 */ /* 0x0001e80000100800 */
        /* <DEDUP_REMOVED lines=54> */
[----:B------:R-:W-:Y:S01]  /*5360*/  VIADD R9, R9, 0x4 ;  /* 0x0000000409097836 */ /* 0x000fe20000000000 */
[----:B--2---:R-:W-:-:S02]  /*5370*/  IABS R13, R11 ;  /* 0x0000000b000d7213 */ /* 0x004fc40000000000 */
[----:B------:R-:W-:Y:S02]  /*5380*/  IABS R20, R11 ;  /* 0x0000000b00147213 */ /* 0x000fe40000000000 */
[----:B------:R-:W1:Y:S01]  /*5390*/  I2F.RP R17, R13 ;  /* 0x0000000d00117306 */ /* 0x000e620000209400 */
[----:B---3--:R-:W-:-:S07]  /*53a0*/  IABS R19, R6 ;  /* 0x0000000600137213 */ /* 0x008fce0000000000 */
[----:B-1----:R-:W1:Y:S02]  /*53b0*/  MUFU.RCP R17, R17 ;  /* 0x0000001100117308 */ /* 0x002e640000001000 */
[----:B-1----:R-:W-:-:S06]  /*53c0*/  VIADD R4, R17, 0xffffffe ;  /* 0x0ffffffe11047836 */ /* 0x002fcc0000000000 */
[----:B------:R1:W2:Y:S02]  /*53d0*/  F2I.FTZ.U32.TRUNC.NTZ R5, R4 ;  /* 0x0000000400057305 */ /* 0x0002a4000021f000 */
[----:B-1----:R-:W-:Y:S01]  /*53e0*/  IMAD.MOV.U32 R4, RZ, RZ, RZ ;  /* 0x000000ffff047224 */ /* 0x002fe200078e00ff */
[----:B--2---:R-:W-:-:S05]  /*53f0*/  IADD3 R12, PT, PT, RZ, -R5, RZ ;  /* 0x80000005ff0c7210 */ /* 0x004fca0007ffe0ff */
[----:B0-----:R-:W-:Y:S01]  /*5400*/  IMAD.MOV.U32 R18, RZ, RZ, R12 ;  /* 0x000000ffff127224 */ /* 0x001fe200078e000c */
[----:B------:R-:W-:-:S03]  /*5410*/  MOV R12, R19 ;  /* 0x00000013000c7202 */ /* 0x000fc60000000f00 */
[----:B------:R-:W-:Y:S01]  /*5420*/  IMAD R21, R18, R13, RZ ;  /* 0x0000000d12157224 */ /* 0x000fe200078e02ff */
[----:B------:R-:W0:Y:S03]  /*5430*/  I2F.RP R19, R12 ;  /* 0x0000000c00137306 */ /* 0x000e260000209400 */
[----:B------:R-:W-:Y:S01]  /*5440*/  IMAD.HI.U32 R18, R5, R21, R4 ;  /* 0x0000001505127227 */ /* 0x000fe200078e0004 */
[----:B------:R-:W-:-:S05]  /*5450*/  IADD3 R4, PT, PT, RZ, -R20, RZ ;  /* 0x80000014ff047210 */ /* 0x000fca0007ffe0ff */
[----:B------:R-:W-:-:S04]  /*5460*/  IMAD.HI.U32 R5, R18, R15, RZ ;  /* 0x0000000f12057227 */ /* 0x000fc800078e00ff */
[----:B------:R-:W-:Y:S01]  /*5470*/  IMAD R4, R5, R4, R14 ;  /* 0x0000000405047224 */ /* 0x000fe200078e020e */
[----:B0-----:R-:W0:Y:S04]  /*5480*/  MUFU.RCP R19, R19 ;  /* 0x0000001300137308 */ /* 0x001e280000001000 */
[----:B------:R-:W-:-:S13]  /*5490*/  ISETP.GT.U32.AND P2, PT, R13, R4, PT ;  /* 0x000000040d00720c */ /* 0x000fda0003f44070 */
[--C-:B------:R-:W-:Y:S01]  /*54a0*/  @!P2 IMAD.IADD R4, R4, 0x1, -R13.reuse ;  /* 0x000000010404a824 */ /* 0x100fe200078e0a0d */
[----:B0-----:R-:W-:Y:S02]  /*54b0*/  IADD3 R5, PT, PT, R19, 0xffffffe, RZ ;  /* 0x0ffffffe13057810 */ /* 0x001fe40007ffe0ff */
[----:B------:R-:W-:Y:S02]  /*54c0*/  ISETP.NE.AND P2, PT, R11, RZ, PT ;  /* 0x000000ff0b00720c */ /* 0x000fe40003f45270 */
[----:B------:R-:W-:Y:S02]  /*54d0*/  ISETP.GT.U32.AND P3, PT, R13, R4, PT ;  /* 0x000000040d00720c */ /* 0x000fe40003f64070 */
[----:B------:R-:W0:Y:S11]  /*54e0*/  F2I.FTZ.U32.TRUNC.NTZ R5, R5 ;  /* 0x0000000500057305 */ /* 0x000e36000021f000 */
[----:B------:R-:W-:-:S02]  /*54f0*/  @!P3 IMAD.IADD R4, R4, 0x1, -R13 ;  /* 0x000000010404b824 */ /* 0x000fc400078e0a0d */
[----:B0-----:R-:W-:-:S03]  /*5500*/  IMAD.MOV R17, RZ, RZ, -R5 ;  /* 0x000000ffff117224 */ /* 0x001fc600078e0a05 */
[----:B------:R-:W-:Y:S02]  /*5510*/  MOV R13, R4 ;  /* 0x00000004000d7202 */ /* 0x000fe40000000f00 */
[----:B------:R-:W-:Y:S02]  /*5520*/  IABS R4, R6 ;  /* 0x0000000600047213 */ /* 0x000fe40000000000 */
[----:B------:R-:W-:Y:S02]  /*5530*/  @!P1 IADD3 R13, PT, PT, -R13, RZ, RZ ;  /* 0x000000ff0d0d9210 */ /* 0x000fe40007ffe1ff */
[----:B------:R-:W-:Y:S01]  /*5540*/  @!P2 LOP3.LUT R13, RZ, R11, RZ, 0x33, !PT ;  /* 0x0000000bff0da212 */ /* 0x000fe200078e33ff */
[----:B------:R-:W-:Y:S02]  /*5550*/  IMAD.MOV R18, RZ, RZ, -R4 ;  /* 0x000000ffff127224 */ /* 0x000fe400078e0a04 */
[----:B------:R-:W-:Y:S02]  /*5560*/  HFMA2 R4, -RZ, RZ, 0, 0 ;  /* 0x00000000ff047431 */ /* 0x000fe400000001ff */
[----:B------:R-:W-:Y:S01]  /*5570*/  IMAD R11, R17, R12, RZ ;  /* 0x0000000c110b7224 */ /* 0x000fe200078e02ff */
[----:B------:R-:W-:-:S02]  /*5580*/  IABS R17, R13 ;  /* 0x0000000d00117213 */ /* 0x000fc40000000000 */
[----:B------:R-:W-:-:S04]  /*5590*/  LOP3.LUT R13, R13, R6, RZ, 0x3c, !PT ;  /* 0x000000060d0d7212 */ /* 0x000fc800078e3cff */
[----:B------:R-:W-:Y:S01]  /*55a0*/  ISETP.GE.AND P3, PT, R13, RZ, PT ;  /* 0x000000ff0d00720c */ /* 0x000fe20003f66270 */
[----:B------:R-:W-:Y:S01]  /*55b0*/  IMAD.HI.U32 R4, R5, R11, R4 ;  /* 0x0000000b05047227 */ /* 0x000fe200078e0004 */
[----:B------:R-:W-:-:S03]  /*55c0*/  MOV R11, R18 ;  /* 0x00000012000b7202 */ /* 0x000fc60000000f00 */
[----:B------:R-:W-:-:S04]  /*55d0*/  IMAD.MOV.U32 R5, RZ, RZ, R17 ;  /* 0x000000ffff057224 */ /* 0x000fc800078e0011 */
[----:B------:R-:W-:-:S04]  /*55e0*/  IMAD.HI.U32 R4, R4, R5, RZ ;  /* 0x0000000504047227 */ /* 0x000fc800078e00ff */
[----:B------:R-:W-:-:S05]  /*55f0*/  IMAD R5, R4, R11, R5 ;  /* 0x0000000b04057224 */ /* 0x000fca00078e0205 */
[----:B------:R-:W-:-:S13]  /*5600*/  ISETP.GT.U32.AND P2, PT, R12, R5, PT ;  /* 0x000000050c00720c */ /* 0x000fda0003f44070 */
[----:B------:R-:W-:Y:S01]  /*5610*/  @!P2 IMAD.IADD R5, R5, 0x1, -R12 ;  /* 0x000000010505a824 */ /* 0x000fe200078e0a0c */
[----:B------:R-:W-:Y:S02]  /*5620*/  @!P2 IADD3 R4, PT, PT, R4, 0x1, RZ ;  /* 0x000000010404a810 */ /* 0x000fe40007ffe0ff */
[----:B------:R-:W-:Y:S02]  /*5630*/  ISETP.NE.AND P2, PT, R6, RZ, PT ;  /* 0x000000ff0600720c */ /* 0x000fe40003f45270 */
[----:B------:R-:W-:-:S13]  /*5640*/  ISETP.GE.U32.AND P1, PT, R5, R12, PT ;  /* 0x0000000c0500720c */ /* 0x000fda0003f26070 */
[----:B------:R-:W-:-:S05]  /*5650*/  @P1 VIADD R4, R4, 0x1 ;  /* 0x0000000104041836 */ /* 0x000fca0000000000 */
[----:B------:R-:W-:Y:S02]  /*5660*/  @!P3 IADD3 R4, PT, PT, -R4, RZ, RZ ;  /* 0x000000ff0404b210 */ /* 0x000fe40007ffe1ff */
[----:B------:R-:W-:-:S05]  /*5670*/  @!P2 LOP3.LUT R4, RZ, R6, RZ, 0x33, !PT ;  /* 0x00000006ff04a212 */ /* 0x000fca00078e33ff */
[----:B------:R0:W-:Y:S02]  /*5680*/  STL [R7+0xc], R4 ;  /* 0x00000c0407007387 */ /* 0x0001e40000100800 */
.L_x_22:
[----:B------:R-:W-:Y:S05]  /*5690*/  @!P0 BRA `(.L_x_18) ;  /* 0x0000000800a08947 */ /* 0x000fea0003800000 */
[----:B------:R-:W-:Y:S02]  /*56a0*/  ISETP.NE.AND P1, PT, R10, 0x1, PT ;  /* 0x000000010a00780c */ /* 0x000fe40003f25270 */
[----:B0-----:R-:W-:-:S04]  /*56b0*/  LOP3.LUT R4, R16, 0x1, RZ, 0xc0, !PT ;  /* 0x0000000110047812 */ /* 0x001fc800078ec0ff */
[----:B------:R-:W-:-:S07]  /*56c0*/  ISETP.NE.U32.AND P0, PT, R4, 0x1, PT ;  /* 0x000000010400780c */ /* 0x000fce0003f05070 */
        /* <DEDUP_REMOVED lines=14> */
[----:B0-----:R-:W-:-:S07]  /*57b0*/  VIADD R4, R12, 0xffffffe ;  /* 0x0ffffffe0c047836 */ /* 0x001fce0000000000 */
        /* <DEDUP_REMOVED lines=8> */
[----:B------:R-:W-:-:S04]  /*5840*/  IADD3 R5, PT, PT, R13, 0xffffffe, RZ ;  /* 0x0ffffffe0d057810 */ /* 0x000fc80007ffe0ff */
[----:B------:R-:W-:Y:S02]  /*5850*/  ISETP.GT.U32.AND P1, PT, R11, R4, PT ;  /* 0x000000040b00720c */ /* 0x000fe40003f24070 */
[----:B------:R-:W0:Y:S11]  /*5860*/  F2I.FTZ.U32.TRUNC.NTZ R5, R5 ;  /* 0x0000000500057305 */ /* 0x000e36000021f000 */
[----:B------:R-:W-:Y:S01]  /*5870*/  @!P1 IMAD.IADD R4, R4, 0x1, -R11 ;  /* 0x0000000104049824 */ /* 0x000fe200078e0a0b */
[----:B------:R-:W-:-:S04]  /*5880*/  ISETP.GE.AND P1, PT, R3, RZ, PT ;  /* 0x000000ff0300720c */ /* 0x000fc80003f26270 */
[----:B------:R-:W-:-:S13]  /*5890*/  ISETP.GT.U32.AND P3, PT, R11, R4, PT ;  /* 0x000000040b00720c */ /* 0x000fda0003f64070 */
[----:B------:R-:W-:Y:S02]  /*58a0*/  @!P3 IMAD.IADD R4, R4, 0x1, -R11 ;  /* 0x000000010404b824 */ /* 0x000fe400078e0a0b */
[----:B0-----:R-:W-:-:S03]  /*58b0*/  IMAD.MOV R11, RZ, RZ, -R5 ;  /* 0x000000ffff0b7224 */ /* 0x001fc600078e0a05 */
[----:B------:R-:W-:Y:S01]  /*58c0*/  MOV R12, R4 ;  /* 0x00000004000c7202 */ /* 0x000fe20000000f00 */
[----:B------:R-:W-:Y:S01]  /*58d0*/  IMAD R11, R11, R10, RZ ;  /* 0x0000000a0b0b7224 */ /* 0x000fe200078e02ff */
[----:B------:R-:W-:Y:S02]  /*58e0*/  IABS R4, R7 ;  /* 0x0000000700047213 */ /* 0x000fe40000000000 */
[----:B------:R-:W-:Y:S02]  /*58f0*/  @!P1 IADD3 R12, PT, PT, -R12, RZ, RZ ;  /* 0x000000ff0c0c9210 */ /* 0x000fe40007ffe1ff */
[----:B------:R-:W-:Y:S01]  /*5900*/  @!P2 LOP3.LUT R12, RZ, R18, RZ, 0x33, !PT ;  /* 0x00000012ff0ca212 */ /* 0x000fe200078e33ff */
[----:B------:R-:W-:Y:S02]  /*5910*/  IMAD.MOV R17, RZ, RZ, -R4 ;  /* 0x000000ffff117224 */ /* 0x000fe400078e0a04 */
[----:B------:R-:W-:Y:S01]  /*5920*/  HFMA2 R4, -RZ, RZ, 0, 0 ;  /* 0x00000000ff047431 */ /* 0x000fe200000001ff */
        /* <DEDUP_REMOVED lines=12> */
[----:B------:R-:W-:Y:S02]  /*59f0*/  ISETP.GE.U32.AND P2, PT, R5, R10, PT ;  /* 0x0000000a0500720c */ /* 0x000fe40003f46070 */
[----:B------:R-:W-:-:S11]  /*5a00*/  LEA R10, R9, R8, 0x2 ;  /* 0x00000008090a7211 */ /* 0x000fd600078e10ff */
[----:B------:R-:W-:-:S05]  /*5a10*/  @P2 VIADD R4, R4, 0x1 ;  /* 0x0000000104042836 */ /* 0x000fca0000000000 */
[----:B------:R-:W-:Y:S02]  /*5a20*/  MOV R11, R4 ;  /* 0x00000004000b7202 */ /* 0x000fe40000000f00 */
[----:B------:R-:W-:-:S03]  /*5a30*/  IADD3 R4, PT, PT, -R9, UR4, RZ ;  /* 0x0000000409047c10 */ /* 0x000fc6000fffe1ff */
[----:B------:R-:W-:Y:S01]  /*5a40*/  @!P4 IMAD.MOV R11, RZ, RZ, -R11 ;  /* 0x000000ffff0bc224 */ /* 0x000fe200078e0a0b */
[----:B------:R-:W-:Y:S01]  /*5a50*/  @!P3 LOP3.LUT R11, RZ, R7, RZ, 0x33, !PT ;  /* 0x00000007ff0bb212 */ /* 0x000fe200078e33ff */
[----:B------:R-:W-:-:S04]  /*5a60*/  IMAD.U32 R7, R4, 0x4, R1 ;  /* 0x0000000404077824 */ /* 0x000fc800078e0001 */
[----:B------:R0:W-:Y:S04]  /*5a70*/  STL [R10], R11 ;  /* 0x0000000b0a007387 */ /* 0x0001e80000100800 */
[----:B------:R-:W2:Y:S04]  /*5a80*/  LDL R7, [R7+-0x4] ;  /* 0xfffffc0007077983 */ /* 0x000ea80000100800 */
[----:B------:R-:W3:Y:S01]  /*5a90*/  LDL R6, [R6+-0x8] ;  /* 0xfffff80006067983 */ /* 0x000ee20000100800 */
[----:B------:R-:W-:Y:S02]  /*5aa0*/  IADD3 R9, PT, PT, R9, 0x2, RZ ;  /* 0x0000000209097810 */ /* 0x000fe40007ffe0ff */
[----:B--2---:R-:W-:-:S02]  /*5ab0*/  IABS R12, R7 ;  /* 0x00000007000c7213 */ /* 0x004fc40000000000 */
[----:B------:R-:W-:Y:S02]  /*5ac0*/  IABS R20, R7 ;  /* 0x0000000700147213 */ /* 0x000fe40000000000 */
[----:B------:R-:W1:Y:S01]  /*5ad0*/  I2F.RP R13, R12 ;  /* 0x0000000c000d7306 */ /* 0x000e620000209400 */
[----:B---3--:R-:W-:-:S04]  /*5ae0*/  IABS R17, R6 ;  /* 0x0000000600117213 */ /* 0x008fc80000000000 */
[----:B0-----:R-:W-:-:S04]  /*5af0*/  MOV R11, R17 ;  /* 0x00000011000b7202 */ /* 0x001fc80000000f00 */
[----:B------:R-:W0:Y:S08]  /*5b00*/  I2F.RP R17, R11 ;  /* 0x0000000b00117306 */ /* 0x000e300000209400 */
[----:B-1----:R-:W1:Y:S08]  /*5b10*/  MUFU.RCP R13, R13 ;  /* 0x0000000d000d7308 */ /* 0x002e700000001000 */
[----:B0-----:R-:W-:Y:S01]  /*5b20*/  MUFU.RCP R17, R17 ;  /* 0x0000001100117308 */ /* 0x001fe20000001000 */
[----:B-1----:R-:W-:-:S02]  /*5b30*/  IADD3 R4, PT, PT, R13, 0xffffffe, RZ ;  /* 0x0ffffffe0d047810 */ /* 0x002fc40007ffe0ff */
[----:B------:R-:W-:-:S05]  /*5b40*/  IADD3 R13, PT, PT, RZ, -R20, RZ ;  /* 0x80000014ff0d7210 */ /* 0x000fca0007ffe0ff */
[----:B------:R0:W1:Y:S02]  /*5b50*/  F2I.FTZ.U32.TRUNC.NTZ R5, R4 ;  /* 0x0000000400057305 */ /* 0x000064000021f000 */
[----:B0-----:R-:W-:Y:S02]  /*5b60*/  IMAD.MOV.U32 R4, RZ, RZ, RZ ;  /* 0x000000ffff047224 */ /* 0x001fe400078e00ff */
[----:B-1----:R-:W-:-:S04]  /*5b70*/  IMAD.MOV R19, RZ, RZ, -R5 ;  /* 0x000000ffff137224 */ /* 0x002fc800078e0a05 */
[----:B------:R-:W-:-:S04]  /*5b80*/  IMAD R19, R19, R12, RZ ;  /* 0x0000000c13137224 */ /* 0x000fc800078e02ff */
[----:B------:R-:W-:Y:S01]  /*5b90*/  IMAD.HI.U32 R18, R5, R19, R4 ;  /* 0x0000001305127227 */ /* 0x000fe200078e0004 */
[----:B------:R-:W-:Y:S02]  /*5ba0*/  IADD3 R4, PT, PT, R17, 0xffffffe, RZ ;  /* 0x0ffffffe11047810 */ /* 0x000fe40007ffe0ff */
[----:B------:R-:W-:-:S03]  /*5bb0*/  IABS R17, R6 ;  /* 0x0000000600117213 */ /* 0x000fc60000000000 */
[----:B------:R-:W-:Y:S01]  /*5bc0*/  IMAD.HI.U32 R5, R18, R15, RZ ;  /* 0x0000000f12057227 */ /* 0x000fe200078e00ff */
[----:B------:R-:W-:-:S03]  /*5bd0*/  IADD3 R17, PT, PT, RZ, -R17, RZ ;  /* 0x80000011ff117210 */ /* 0x000fc60007ffe0ff */
[----:B------:R-:W-:Y:S02]  /*5be0*/  IMAD R13, R5, R13, R14 ;  /* 0x0000000d050d7224 */ /* 0x000fe400078e020e */
[----:B------:R0:W1:Y:S03]  /*5bf0*/  F2I.FTZ.U32.TRUNC.NTZ R5, R4 ;  /* 0x0000000400057305 */ /* 0x000066000021f000 */
[----:B------:R-:W-:Y:S01]  /*5c00*/  ISETP.GT.U32.AND P2, PT, R12, R13, PT ;  /* 0x0000000d0c00720c */ /* 0x000fe20003f44070 */
[----:B0-----:R-:W-:-:S12]  /*5c10*/  IMAD.MOV.U32 R4, RZ, RZ, RZ ;  /* 0x000000ffff047224 */ /* 0x001fd800078e00ff */
[----:B------:R-:W-:Y:S01]  /*5c20*/  @!P2 IMAD.IADD R13, R13, 0x1, -R12 ;  /* 0x000000010d0da824 */ /* 0x000fe200078e0a0c */
[----:B------:R-:W-:-:S04]  /*5c30*/  ISETP.NE.AND P2, PT, R7, RZ, PT ;  /* 0x000000ff0700720c */ /* 0x000fc80003f45270 */
        /* <DEDUP_REMOVED lines=20> */
[----:B------:R-:W-:Y:S01]  /*5d80*/  @!P3 IMAD.MOV R4, RZ, RZ, -R4 ;  /* 0x000000ffff04b224 */ /* 0x000fe200078e0a04 */
[----:B------:R-:W-:-:S05]  /*5d90*/  @!P2 LOP3.LUT R4, RZ, R6, RZ, 0x33, !PT ;  /* 0x00000006ff04a212 */ /* 0x000fca00078e33ff */
[----:B------:R0:W-:Y:S02]  /*5da0*/  STL [R10+0x4], R4 ;  /* 0x000004040a007387 */ /* 0x0001e40000100800 */
.L_x_23:
[----:B------:R-:W-:Y:S05]  /*5db0*/  @P0 BRA `(.L_x_18) ;  /* 0x0000000000d80947 */ /* 0x000fea0003800000 */
[----:B------:R-:W0:Y:S02]  /*5dc0*/  LDCU UR4, c[0x0][0x3c0] ;  /* 0x00007800ff0477ac */ /* 0x000e240008000800 */
[----:B0-----:R-:W-:-:S05]  /*5dd0*/  IADD3 R4, PT, PT, -R9, UR4, RZ ;  /* 0x0000000409047c10 */ /* 0x001fca000fffe1ff */
[----:B------:R-:W-:-:S05]  /*5de0*/  IMAD R11, R4, 0x4, R1 ;  /* 0x00000004040b7824 */ /* 0x000fca00078e0201 */
[----:B------:R-:W2:Y:S04]  /*5df0*/  LDL R17, [R11] ;  /* 0x000000000b117983 */ /* 0x000ea80000100800 */
[----:B------:R-:W3:Y:S01]  /*5e00*/  LDL R4, [R11+-0x4] ;  /* 0xfffffc000b047983 */ /* 0x000ee20000100800 */
[----:B------:R-:W-:Y:S01]  /*5e10*/  ISETP.GE.AND P2, PT, R3, RZ, PT ;  /* 0x000000ff0300720c */ /* 0x000fe20003f46270 */
[----:B------:R-:W-:Y:S01]  /*5e20*/  IMAD R9, R9, 0x4, R8 ;  /* 0x0000000409097824 */ /* 0x000fe200078e0208 */
[-C--:B--2---:R-:W-:Y:S02]  /*5e30*/  IABS R10, R17.reuse ;  /* 0x00000011000a7213 */ /* 0x084fe40000000000 */
[----:B------:R-:W-:Y:S02]  /*5e40*/  IABS R18, R17 ;  /* 0x0000001100127213 */ /* 0x000fe40000000000 */
[----:B------:R-:W0:Y:S01]  /*5e50*/  I2F.RP R12, R10 ;  /* 0x0000000a000c7306 */ /* 0x000e220000209400 */
[----:B---3--:R-:W-:-:S07]  /*5e60*/  IABS R5, R4 ;  /* 0x0000000400057213 */ /* 0x008fce0000000000 */
[----:B0-----:R-:W0:Y:S02]  /*5e70*/  MUFU.RCP R12, R12 ;  /* 0x0000000c000c7308 */ /* 0x001e240000001000 */
[----:B0-----:R-:W-:-:S06]  /*5e80*/  IADD3 R6, PT, PT, R12, 0xffffffe, RZ ;  /* 0x0ffffffe0c067810 */ /* 0x001fcc0007ffe0ff */
[----:B------:R0:W1:Y:S02]  /*5e90*/  F2I.FTZ.U32.TRUNC.NTZ R7, R6 ;  /* 0x0000000600077305 */ /* 0x000064000021f000 */
[----:B0-----:R-:W-:Y:S02]  /*5ea0*/  HFMA2 R6, -RZ, RZ, 0, 0 ;  /* 0x00000000ff067431 */ /* 0x001fe400000001ff */
[----:B-1----:R-:W-:-:S04]  /*5eb0*/  IMAD.MOV R13, RZ, RZ, -R7 ;  /* 0x000000ffff0d7224 */ /* 0x002fc800078e0a07 */
[----:B------:R-:W-:Y:S02]  /*5ec0*/  IMAD R11, R13, R10, RZ ;  /* 0x0000000a0d0b7224 */ /* 0x000fe400078e02ff */
[----:B------:R-:W0:Y:S02]  /*5ed0*/  I2F.RP R13, R5 ;  /* 0x00000005000d7306 */ /* 0x000e240000209400 */
[----:B------:R-:W-:-:S04]  /*5ee0*/  IMAD.HI.U32 R12, R7, R11, R6 ;  /* 0x0000000b070c7227 */ /* 0x000fc800078e0006 */
[----:B------:R-:W-:Y:S02]  /*5ef0*/  IMAD.MOV R11, RZ, RZ, -R18 ;  /* 0x000000ffff0b7224 */ /* 0x000fe400078e0a12 */
[----:B------:R-:W-:Y:S01]  /*5f00*/  IMAD.HI.U32 R7, R12, R15, RZ ;  /* 0x0000000f0c077227 */ /* 0x000fe200078e00ff */
[----:B------:R-:W-:-:S03]  /*5f10*/  IABS R12, R4 ;  /* 0x00000004000c7213 */ /* 0x000fc60000000000 */
[----:B------:R-:W-:Y:S02]  /*5f20*/  IMAD R11, R7, R11, R14 ;  /* 0x0000000b070b7224 */ /* 0x000fe400078e020e */
[----:B------:R-:W-:Y:S01]  /*5f30*/  IMAD.MOV R12, RZ, RZ, -R12 ;  /* 0x000000ffff0c7224 */ /* 0x000fe200078e0a0c */
[----:B0-----:R-:W0:Y:S02]  /*5f40*/  MUFU.RCP R13, R13 ;  /* 0x0000000d000d7308 */ /* 0x001e240000001000 */
[----:B------:R-:W-:-:S13]  /*5f50*/  ISETP.GT.U32.AND P0, PT, R10, R11, PT ;  /* 0x0000000b0a00720c */ /* 0x000fda0003f04070 */
[----:B------:R-:W-:Y:S01]  /*5f60*/  @!P0 IADD3 R11, PT, PT, R11, -R10, RZ ;  /* 0x8000000a0b0b8210 */ /* 0x000fe20007ffe0ff */
[----:B0-----:R-:W-:Y:S01]  /*5f70*/  VIADD R6, R13, 0xffffffe ;  /* 0x0ffffffe0d067836 */ /* 0x001fe20000000000 */
[----:B------:R-:W-:Y:S02]  /*5f80*/  ISETP.NE.AND P0, PT, R17, RZ, PT ;  /* 0x000000ff1100720c */ /* 0x000fe40003f05270 */
[----:B------:R-:W-:Y:S01]  /*5f90*/  ISETP.GT.U32.AND P1, PT, R10, R11, PT ;  /* 0x0000000b0a00720c */ /* 0x000fe20003f24070 */
[----:B------:R0:W1:Y:S02]  /*5fa0*/  F2I.FTZ.U32.TRUNC.NTZ R7, R6 ;  /* 0x0000000600077305 */ /* 0x000064000021f000 */
[----:B0-----:R-:W-:-:S10]  /*5fb0*/  MOV R6, RZ ;  /* 0x000000ff00067202 */ /* 0x001fd40000000f00 */
[----:B------:R-:W-:Y:S01]  /*5fc0*/  @!P1 IADD3 R11, PT, PT, R11, -R10, RZ ;  /* 0x8000000a0b0b9210 */ /* 0x000fe20007ffe0ff */
[----:B-1----:R-:W-:-:S03]  /*5fd0*/  IMAD.MOV R10, RZ, RZ, -R7 ;  /* 0x000000ffff0a7224 */ /* 0x002fc600078e0a07 */
[----:B------:R-:W-:Y:S02]  /*5fe0*/  @!P2 IADD3 R11, PT, PT, -R11, RZ, RZ ;  /* 0x000000ff0b0ba210 */ /* 0x000fe40007ffe1ff */
[----:B------:R-:W-:Y:S01]  /*5ff0*/  @!P0 LOP3.LUT R11, RZ, R17, RZ, 0x33, !PT ;  /* 0x00000011ff0b8212 */ /* 0x000fe200078e33ff */
[----:B------:R-:W-:-:S03]  /*6000*/  IMAD R13, R10, R5, RZ ;  /* 0x000000050a0d7224 */ /* 0x000fc600078e02ff */
[----:B------:R-:W-:Y:S01]  /*6010*/  IABS R10, R11 ;  /* 0x0000000b000a7213 */ /* 0x000fe20000000000 */
[----:B------:R-:W-:Y:S01]  /*6020*/  IMAD.HI.U32 R6, R7, R13, R6 ;  /* 0x0000000d07067227 */ /* 0x000fe200078e0006 */
[----:B------:R-:W-:-:S03]  /*6030*/  LOP3.LUT R11, R11, R4, RZ, 0x3c, !PT ;  /* 0x000000040b0b7212 */ /* 0x000fc600078e3cff */
[----:B------:R-:W-:Y:S01]  /*6040*/  IMAD.MOV.U32 R7, RZ, RZ, R10 ;  /* 0x000000ffff077224 */ /* 0x000fe200078e000a */
[----:B------:R-:W-:Y:S02]  /*6050*/  MOV R10, R12 ;  /* 0x0000000c000a7202 */ /* 0x000fe40000000f00 */
[----:B------:R-:W-:Y:S01]  /*6060*/  ISETP.GE.AND P2, PT, R11, RZ, PT ;  /* 0x000000ff0b00720c */ /* 0x000fe20003f46270 */
        /* <DEDUP_REMOVED lines=10> */
[----:B------:R1:W-:Y:S02]  /*6110*/  STL [R9], R6 ;  /* 0x0000000609007387 */ /* 0x0003e40000100800 */
.L_x_18:
[----:B------:R-:W2:Y:S02]  /*6120*/  LDC R13, c[0x0][0x390] ;  /* 0x0000e400ff0d7b82 */ /* 0x000ea40000000800 */
[----:B--2---:R-:W-:-:S13]  /*6130*/  ISETP.GE.AND P0, PT, R13, 0x1, PT ;  /* 0x000000010d00780c */ /* 0x004fda0003f06270 */
[----:B------:R-:W-:Y:S05]  /*6140*/  @!P0 BRA `(.L_x_24) ;  /* 0x0000000400c48947 */ /* 0x000fea0003800000 */
[C---:B0-----:R-:W-:Y:S01]  /*6150*/  IADD3 R4, PT, PT, R13.reuse, -0x1, RZ ;  /* 0xffffffff0d047810 */ /* 0x041fe20007ffe0ff */
[----:B------:R-:W-:Y:S01]  /*6160*/  IMAD.MOV.U32 R5, RZ, RZ, RZ ;  /* 0x000000ffff057224 */ /* 0x000fe200078e00ff */
[----:B------:R-:W-:Y:S02]  /*6170*/  LOP3.LUT R17, R13, 0xf, RZ, 0xc0, !PT ;  /* 0x0000000f0d117812 */ /* 0x000fe400078ec0ff */
[----:B------:R-:W-:Y:S02]  /*6180*/  ISETP.GE.U32.AND P1, PT, R4, 0xf, PT ;  /* 0x0000000f0400780c */ /* 0x000fe40003f26070 */
[----:B------:R-:W-:-:S11]  /*6190*/  ISETP.NE.AND P2, PT, R17, RZ, PT ;  /* 0x000000ff1100720c */ /* 0x000fd60003f45270 */
[----:B------:R-:W-:Y:S05]  /*61a0*/  @!P1 BRA `(.L_x_25) ;  /* 0x0000000000b89947 */ /* 0x000fea0003800000 */
[C---:B-1----:R-:W-:Y:S01]  /*61b0*/  IMAD R9, R13.reuse, 0x4, R1 ;  /* 0x000000040d097824 */ /* 0x042fe200078e0201 */
[----:B------:R-:W-:Y:S01]  /*61c0*/  LOP3.LUT R5, R13, 0x7ffffff0, RZ, 0xc0, !PT ;  /* 0x7ffffff00d057812 */ /* 0x000fe200078ec0ff */
[----:B------:R-:W-:Y:S01]  /*61d0*/  IMAD.MOV.U32 R7, RZ, RZ, R16 ;  /* 0x000000ffff077224 */ /* 0x000fe200078e0010 */
[----:B------:R-:W-:Y:S02]  /*61e0*/  MOV R6, R4 ;  /* 0x0000000400067202 */ /* 0x000fe40000000f00 */
[----:B------:R-:W-:Y:S01]  /*61f0*/  IADD3 R9, PT, PT, R9, -0x20, RZ ;  /* 0xffffffe009097810 */ /* 0x000fe20007ffe0ff */
[----:B------:R-:W-:-:S07]  /*6200*/  IMAD.MOV R10, RZ, RZ, -R5 ;  /* 0x000000ffff0a7224 */ /* 0x000fce00078e0a05 */
.L_x_26:
[----:B------:R-:W-:-:S05]  /*6210*/  LEA R11, R7, R8, 0x2 ;  /* 0x00000008070b7211 */ /* 0x000fca00078e10ff */
[----:B------:R-:W2:Y:S01]  /*6220*/  LDL R15, [R11] ;  /* 0x000000000b0f7983 */ /* 0x000ea20000100800 */
[----:B------:R-:W-:-:S05]  /*6230*/  IMAD R12, R6, 0x4, R1 ;  /* 0x00000004060c7824 */ /* 0x000fca00078e0201 */
[----:B--2---:R0:W-:Y:S04]  /*6240*/  STL [R12], R15 ;  /* 0x0000000f0c007387 */ /* 0x0041e80000100800 */
[----:B------:R-:W2:Y:S04]  /*6250*/  LDL R14, [R11+-0x4] ;  /* 0xfffffc000b0e7983 */ /* 0x000ea80000100800 */
[----:B--2---:R1:W-:Y:S04]  /*6260*/  STL [R9+0x18], R14 ;  /* 0x0000180e09007387 */ /* 0x0043e80000100800 */
[----:B------:R-:W2:Y:S04]  /*6270*/  LDL R18, [R11+-0x8] ;  /* 0xfffff8000b127983 */ /* 0x000ea80000100800 */
[----:B--2---:R2:W-:Y:S04]  /*6280*/  STL [R9+0x14], R18 ;  /* 0x0000141209007387 */ /* 0x0045e80000100800 */
[----:B------:R-:W3:Y:S04]  /*6290*/  LDL R20, [R11+-0xc] ;  /* 0xfffff4000b147983 */ /* 0x000ee80000100800 */
[----:B---3--:R3:W-:Y:S04]  /*62a0*/  STL [R9+0x10], R20 ;  /* 0x0000101409007387 */ /* 0x0087e80000100800 */
[----:B------:R-:W4:Y:S04]  /*62b0*/  LDL R22, [R11+-0x10] ;  /* 0xfffff0000b167983 */ /* 0x000f280000100800 */
[----:B----4-:R4:W-:Y:S04]  /*62c0*/  STL [R9+0xc], R22 ;  /* 0x00000c1609007387 */ /* 0x0109e80000100800 */
[----:B------:R-:W5:Y:S04]  /*62d0*/  LDL R24, [R11+-0x14] ;  /* 0xffffec000b187983 */ /* 0x000f680000100800 */
[----:B-----5:R5:W-:Y:S04]  /*62e0*/  STL [R9+0x8], R24 ;  /* 0x0000081809007387 */ /* 0x020be80000100800 */
[----:B0-----:R-:W2:Y:S04]  /*62f0*/  LDL R12, [R11+-0x18] ;  /* 0xffffe8000b0c7983 */ /* 0x001ea80000100800 */
[----:B--2---:R0:W-:Y:S04]  /*6300*/  STL [R9+0x4], R12 ;  /* 0x0000040c09007387 */ /* 0x0041e80000100800 */
[----:B-1----:R-:W2:Y:S04]  /*6310*/  LDL R14, [R11+-0x1c] ;  /* 0xffffe4000b0e7983 */ /* 0x002ea80000100800 */
[----:B--2---:R1:W-:Y:S04]  /*6320*/  STL [R9], R14 ;  /* 0x0000000e09007387 */ /* 0x0043e80000100800 */
[----:B------:R-:W2:Y:S04]  /*6330*/  LDL R18, [R11+-0x20] ;  /* 0xffffe0000b127983 */ /* 0x000ea80000100800 */
[----:B--2---:R2:W-:Y:S04]  /*6340*/  STL [R9+-0x4], R18 ;  /* 0xfffffc1209007387 */ /* 0x0045e80000100800 */
[----:B---3--:R-:W3:Y:S04]  /*6350*/  LDL R20, [R11+-0x24] ;  /* 0xffffdc000b147983 */ /* 0x008ee80000100800 */
[----:B---3--:R3:W-:Y:S04]  /*6360*/  STL [R9+-0x8], R20 ;  /* 0xfffff81409007387 */ /* 0x0087e80000100800 */
[----:B----4-:R-:W4:Y:S04]  /*6370*/  LDL R22, [R11+-0x28] ;  /* 0xffffd8000b167983 */ /* 0x010f280000100800 */
[----:B----4-:R-:W-:Y:S04]  /*6380*/  STL [R9+-0xc], R22 ;  /* 0xfffff41609007387 */ /* 0x010fe80000100800 */
[----:B-----5:R-:W4:Y:S04]  /*6390*/  LDL R24, [R11+-0x2c] ;  /* 0xffffd4000b187983 */ /* 0x020f280000100800 */
[----:B----4-:R-:W-:Y:S04]  /*63a0*/  STL [R9+-0x10], R24 ;  /* 0xfffff01809007387 */ /* 0x010fe80000100800 */
[----:B0-----:R-:W4:Y:S04]  /*63b0*/  LDL R12, [R11+-0x30] ;  /* 0xffffd0000b0c7983 */ /* 0x001f280000100800 */
[----:B----4-:R-:W-:Y:S04]  /*63c0*/  STL [R9+-0x14], R12 ;  /* 0xffffec0c09007387 */ /* 0x010fe80000100800 */
[----:B-1----:R-:W4:Y:S04]  /*63d0*/  LDL R14, [R11+-0x34] ;  /* 0xffffcc000b0e7983 */ /* 0x002f280000100800 */
[----:B----4-:R-:W-:Y:S04]  /*63e0*/  STL [R9+-0x18], R14 ;  /* 0xffffe80e09007387 */ /* 0x010fe80000100800 */
[----:B--2---:R-:W2:Y:S01]  /*63f0*/  LDL R18, [R11+-0x38] ;  /* 0xffffc8000b127983 */ /* 0x004ea20000100800 */
[----:B------:R-:W-:-:S04]  /*6400*/  IADD3 R10, PT, PT, R10, 0x10, RZ ;  /* 0x000000100a0a7810 */ /* 0x000fc80007ffe0ff */
[----:B------:R-:W-:Y:S01]  /*6410*/  ISETP.NE.AND P1, PT, R10, RZ, PT ;  /* 0x000000ff0a00720c */ /* 0x000fe20003f25270 */
[----:B--2---:R-:W-:Y:S04]  /*6420*/  STL [R9+-0x1c], R18 ;  /* 0xffffe41209007387 */ /* 0x004fe80000100800 */
[----:B---3--:R-:W2:Y:S01]  /*6430*/  LDL R20, [R11+-0x3c] ;  /* 0xffffc4000b147983 */ /* 0x008ea20000100800 */
[----:B------:R-:W-:Y:S01]  /*6440*/  VIADD R7, R7, 0xfffffff0 ;  /* 0xfffffff007077836 */ /* 0x000fe20000000000 */
[----:B------:R-:W-:Y:S02]  /*6450*/  IADD3 R6, PT, PT, R6, -0x10, RZ ;  /* 0xfffffff006067810 */ /* 0x000fe40007ffe0ff */
[----:B--2---:R0:W-:Y:S02]  /*6460*/  STL [R9+-0x20], R20 ;  /* 0xffffe01409007387 */ /* 0x0041e40000100800 */
[----:B0-----:R-:W-:-:S02]  /*6470*/  VIADD R9, R9, 0xffffffc0 ;  /* 0xffffffc009097836 */ /* 0x001fc40000000000 */
[----:B------:R-:W-:Y:S05]  /*6480*/  @P1 BRA `(.L_x_26) ;  /* 0xfffffffc00601947 */ /* 0x000fea000383ffff */
.L_x_25:
[----:B------:R-:W-:Y:S05]  /*6490*/  @!P2 BRA `(.L_x_24) ;  /* 0x0000000000f0a947 */ /* 0x000fea0003800000 */
[----:B------:R-:W-:Y:S02]  /*64a0*/  ISETP.GE.U32.AND P1, PT, R17, 0x8, PT ;  /* 0x000000081100780c */ /* 0x000fe40003f26070 */
[----:B------:R-:W-:-:S04]  /*64b0*/  LOP3.LUT R10, R13, 0x7, RZ, 0xc0, !PT ;  /* 0x000000070d0a7812 */ /* 0x000fc800078ec0ff */
[----:B------:R-:W-:-:S07]  /*64c0*/  ISETP.NE.AND P2, PT, R10, RZ, PT ;  /* 0x000000ff0a00720c */ /* 0x000fce0003f45270 */
[----:B------:R-:W-:Y:S06]  /*64d0*/  @!P1 BRA `(.L_x_27) ;  /* 0x00000000005c9947 */ /* 0x000fec0003800000 */
[----:B------:R-:W0:Y:S01]  /*64e0*/  LDCU UR4, c[0x0][0x3c0] ;  /* 0x00007800ff0477ac */ /* 0x000e220008000800 */
[----:B-1----:R-:W-:-:S04]  /*64f0*/  LOP3.LUT R6, RZ, R5, RZ, 0x33, !PT ;  /* 0x00000005ff067212 */ /* 0x002fc800078e33ff */
[----:B0-----:R-:W-:-:S05]  /*6500*/  IADD3 R7, PT, PT, R6, UR4, RZ ;  /* 0x0000000406077c10 */ /* 0x001fca000fffe0ff */
[----:B------:R-:W-:-:S05]  /*6510*/  IMAD R7, R7, 0x4, R8 ;  /* 0x0000000407077824 */ /* 0x000fca00078e0208 */
[----:B------:R-:W2:Y:S01]  /*6520*/  LDL R9, [R7] ;  /* 0x0000000007097983 */ /* 0x000ea20000100800 */
[----:B------:R-:W-:-:S05]  /*6530*/  IADD3 R6, PT, PT, R6, R13, RZ ;  /* 0x0000000d06067210 */ /* 0x000fca0007ffe0ff */
[----:B------:R-:W-:-:S05]  /*6540*/  IMAD R6, R6, 0x4, R1 ;  /* 0x0000000406067824 */ /* 0x000fca00078e0201 */
[----:B--2---:R0:W-:Y:S04]  /*6550*/  STL [R6], R9 ;  /* 0x0000000906007387 */ /* 0x0041e80000100800 */
[----:B------:R-:W2:Y:S04]  /*6560*/  LDL R11, [R7+-0x4] ;  /* 0xfffffc00070b7983 */ /* 0x000ea80000100800 */
[----:B--2---:R1:W-:Y:S04]  /*6570*/  STL [R6+-0x4], R11 ;  /* 0xfffffc0b06007387 */ /* 0x0043e80000100800 */
[----:B------:R-:W2:Y:S04]  /*6580*/  LDL R15, [R7+-0x8] ;  /* 0xfffff800070f7983 */ /* 0x000ea80000100800 */
[----:B--2---:R2:W-:Y:S04]  /*6590*/  STL [R6+-0x8], R15 ;  /* 0xfffff80f06007387 */ /* 0x0045e80000100800 */
[----:B------:R-:W3:Y:S04]  /*65a0*/  LDL R17, [R7+-0xc] ;  /* 0xfffff40007117983 */ /* 0x000ee80000100800 */
[----:B---3--:R2:W-:Y:S04]  /*65b0*/  STL [R6+-0xc], R17 ;  /* 0xfffff41106007387 */ /* 0x0085e80000100800 */
[----:B------:R-:W3:Y:S04]  /*65c0*/  LDL R19, [R7+-0x10] ;  /* 0xfffff00007137983 */ /* 0x000ee80000100800 */
[----:B---3--:R2:W-:Y:S04]  /*65d0*/  STL [R6+-0x10], R19 ;  /* 0xfffff01306007387 */ /* 0x0085e80000100800 */
[----:B------:R-:W3:Y:S04]  /*65e0*/  LDL R21, [R7+-0x14] ;  /* 0xffffec0007157983 */ /* 0x000ee80000100800 */
[----:B---3--:R2:W-:Y:S04]  /*65f0*/  STL [R6+-0x14], R21 ;  /* 0xffffec1506007387 */ /* 0x0085e80000100800 */
[----:B0-----:R-:W3:Y:S04]  /*6600*/  LDL R9, [R7+-0x18] ;  /* 0xffffe80007097983 */ /* 0x001ee80000100800 */
[----:B---3--:R2:W-:Y:S04]  /*6610*/  STL [R6+-0x18], R9 ;  /* 0xffffe80906007387 */ /* 0x0085e80000100800 */
[----:B-1----:R-:W3:Y:S01]  /*6620*/  LDL R11, [R7+-0x1c] ;  /* 0xffffe400070b7983 */ /* 0x002ee20000100800 */
[----:B------:R-:W-:-:S03]  /*6630*/  IADD3 R5, PT, PT, R5, 0x8, RZ ;  /* 0x0000000805057810 */ /* 0x000fc60007ffe0ff */
[----:B---3--:R2:W-:Y:S04]  /*6640*/  STL [R6+-0x1c], R11 ;  /* 0xffffe40b06007387 */ /* 0x0085e80000100800 */
.L_x_27:
[----:B------:R-:W-:Y:S05]  /*6650*/  @!P2 BRA `(.L_x_24) ;  /* 0x000000000080a947 */ /* 0x000fea0003800000 */
[----:B------:R-:W-:Y:S02]  /*6660*/  ISETP.GE.U32.AND P1, PT, R10, 0x4, PT ;  /* 0x000000040a00780c */ /* 0x000fe40003f26070 */
[----:B-12---:R-:W-:-:S04]  /*6670*/  LOP3.LUT R6, R13, 0x3, RZ, 0xc0, !PT ;  /* 0x000000030d067812 */ /* 0x006fc800078ec0ff */
[----:B------:R-:W-:-:S07]  /*6680*/  ISETP.NE.AND P2, PT, R6, RZ, PT ;  /* 0x000000ff0600720c */ /* 0x000fce0003f45270 */
[----:B------:R-:W-:Y:S06]  /*6690*/  @!P1 BRA `(.L_x_28) ;  /* 0x00000000003c9947 */ /* 0x000fec0003800000 */
[----:B------:R-:W0:Y:S01]  /*66a0*/  LDCU UR4, c[0x0][0x3c0] ;  /* 0x00007800ff0477ac */ /* 0x000e220008000800 */
[----:B------:R-:W-:-:S05]  /*66b0*/  LOP3.LUT R10, RZ, R5, RZ, 0x33, !PT ;  /* 0x00000005ff0a7212 */ /* 0x000fca00078e33ff */
[----:B0-----:R-:W-:-:S05]  /*66c0*/  VIADD R7, R10, UR4 ;  /* 0x000000040a077c36 */ /* 0x001fca0008000000 */
[----:B------:R-:W-:-:S05]  /*66d0*/  LEA R12, R7, R8, 0x2 ;  /* 0x00000008070c7211 */ /* 0x000fca00078e10ff */
[----:B------:R-:W2:Y:S01]  /*66e0*/  LDL R7, [R12] ;  /* 0x000000000c077983 */ /* 0x000ea20000100800 */
[----:B------:R-:W-:-:S05]  /*66f0*/  IMAD.IADD R10, R10, 0x1, R13 ;  /* 0x000000010a0a7824 */ /* 0x000fca00078e020d */
[----:B------:R-:W-:-:S05]  /*6700*/  LEA R14, R10, R1, 0x2 ;  /* 0x000000010a0e7211 */ /* 0x000fca00078e10ff */
[----:B--2---:R0:W-:Y:S04]  /*6710*/  STL [R14], R7 ;  /* 0x000000070e007387 */ /* 0x0041e80000100800 */
[----:B------:R-:W2:Y:S04]  /*6720*/  LDL R9, [R12+-0x4] ;  /* 0xfffffc000c097983 */ /* 0x000ea80000100800 */
[----:B--2---:R0:W-:Y:S04]  /*6730*/  STL [R14+-0x4], R9 ;  /* 0xfffffc090e007387 */ /* 0x0041e80000100800 */
[----:B------:R-:W2:Y:S04]  /*6740*/  LDL R10, [R12+-0x8] ;  /* 0xfffff8000c0a7983 */ /* 0x000ea80000100800 */
[----:B--2---:R0:W-:Y:S04]  /*6750*/  STL [R14+-0x8], R10 ;  /* 0xfffff80a0e007387 */ /* 0x0041e80000100800 */
[----:B------:R-:W2:Y:S01]  /*6760*/  LDL R11, [R12+-0xc] ;  /* 0xfffff4000c0b7983 */ /* 0x000ea20000100800 */
[----:B------:R-:W-:-:S03]  /*6770*/  VIADD R5, R5, 0x4 ;  /* 0x0000000405057836 */ /* 0x000fc60000000000 */
[----:B--2---:R0:W-:Y:S04]  /*6780*/  STL [R14+-0xc], R11 ;  /* 0xfffff40b0e007387 */ /* 0x0041e80000100800 */
.L_x_28:
[----:B------:R-:W-:Y:S05]  /*6790*/  @!P2 BRA `(.L_x_24) ;  /* 0x000000000030a947 */ /* 0x000fea0003800000 */
[----:B------:R-:W-:Y:S01]  /*67a0*/  IADD3 R4, PT, PT, R4, -R5, RZ ;  /* 0x8000000504047210 */ /* 0x000fe20007ffe0ff */
[----:B------:R-:W-:Y:S01]  /*67b0*/  IMAD.IADD R5, R16, 0x1, -R5 ;  /* 0x0000000110057824 */ /* 0x000fe200078e0a05 */
[----:B------:R-:W-:-:S07]  /*67c0*/  IADD3 R6, PT, PT, -R6, RZ, RZ ;  /* 0x000000ff06067210 */ /* 0x000fce0007ffe1ff */
.L_x_29:
[----:B0-----:R-:W-:-:S05]  /*67d0*/  IMAD R9, R5, 0x4, R8 ;  /* 0x0000000405097824 */ /* 0x001fca00078e0208 */
[----:B---3--:R-:W2:Y:S01]  /*67e0*/  LDL R10, [R9] ;  /* 0x00000000090a7983 */ /* 0x008ea20000100800 */
[----:B------:R-:W-:Y:S01]  /*67f0*/  LEA R7, R4, R1, 0x2 ;  /* 0x0000000104077211 */ /* 0x000fe200078e10ff */
[----:B------:R-:W-:Y:S01]  /*6800*/  VIADD R6, R6, 0x1 ;  /* 0x0000000106067836 */ /* 0x000fe20000000000 */
[----:B------:R-:W-:Y:S01]  /*6810*/  IADD3 R4, PT, PT, R4, -0x1, RZ ;  /* 0xffffffff04047810 */ /* 0x000fe20007ffe0ff */
[----:B------:R-:W-:-:S03]  /*6820*/  VIADD R5, R5, 0xffffffff ;  /* 0xffffffff05057836 */ /* 0x000fc60000000000 */
[----:B------:R-:W-:Y:S01]  /*6830*/  ISETP.NE.AND P1, PT, R6, RZ, PT ;  /* 0x000000ff0600720c */ /* 0x000fe20003f25270 */
[----:B--2---:R3:W-:-:S12]  /*6840*/  STL [R7], R10 ;  /* 0x0000000a07007387 */ /* 0x0047d80000100800 */
[----:B------:R-:W-:Y:S05]  /*6850*/  @P1 BRA `(.L_x_29) ;  /* 0xfffffffc00dc1947 */ /* 0x000fea000383ffff */
.L_x_24:
[----:B------:R-:W4:Y:S01]  /*6860*/  LDC R12, c[0x0][0x3a8] ;  /* 0x0000ea00ff0c7b82 */ /* 0x000f220000000800 */
[----:B0-----:R-:W-:Y:S02]  /*6870*/  IADD3 R14, PT, PT, R1, 0x10, RZ ;  /* 0x00000010010e7810 */ /* 0x001fe40007ffe0ff */
[----:B----4-:R-:W-:-:S13]  /*6880*/  ISETP.GE.AND P1, PT, R12, 0x1, PT ;  /* 0x000000010c00780c */ /* 0x010fda0003f26270 */
[----:B------:R-:W-:Y:S05]  /*6890*/  @!P1 BRA `(.L_x_30) ;  /* 0x0000000400c49947 */ /* 0x000fea0003800000 */
[C---:B------:R-:W-:Y:S01]  /*68a0*/  VIADD R4, R12.reuse, 0xffffffff ;  /* 0xffffffff0c047836 */ /* 0x040fe20000000000 */
[----:B------:R-:W-:Y:S01]  /*68b0*/  LOP3.LUT R20, R12, 0xf, RZ, 0xc0, !PT ;  /* 0x0000000f0c147812 */ /* 0x000fe200078ec0ff */
[----:B------:R-:W-:-:S03]  /*68c0*/  HFMA2 R5, -RZ, RZ, 0, 0 ;  /* 0x00000000ff057431 */ /* 0x000fc600000001ff */
[----:B------:R-:W-:Y:S02]  /*68d0*/  ISETP.GE.U32.AND P2, PT, R4, 0xf, PT ;  /* 0x0000000f0400780c */ /* 0x000fe40003f46070 */
[----:B------:R-:W-:-:S11]  /*68e0*/  ISETP.NE.AND P3, PT, R20, RZ, PT ;  /* 0x000000ff1400720c */ /* 0x000fd60003f65270 */
[----:B------:R-:W-:Y:S05]  /*68f0*/  @!P2 BRA `(.L_x_31) ;  /* 0x0000000000b8a947 */ /* 0x000fea0003800000 */
[C---:B-12---:R-:W-:Y:S01]  /*6900*/  IMAD R6, R12.reuse, 0x4, R14 ;  /* 0x000000040c067824 */ /* 0x046fe200078e020e */
[----:B------:R-:W-:Y:S01]  /*6910*/  LOP3.LUT R5, R12, 0x7ffffff0, RZ, 0xc0, !PT ;  /* 0x7ffffff00c057812 */ /* 0x000fe200078ec0ff */
[----:B---3--:R-:W-:Y:S01]  /*6920*/  IMAD.MOV.U32 R7, RZ, RZ, R4 ;  /* 0x000000ffff077224 */ /* 0x008fe200078e0004 */
[----:B------:R-:W-:Y:S01]  /*6930*/  MOV R9, R16 ;  /* 0x0000001000097202 */ /* 0x000fe20000000f00 */
[----:B------:R-:W-:Y:S01]  /*6940*/  VIADD R6, R6, 0xffffffe0 ;  /* 0xffffffe006067836 */ /* 0x000fe20000000000 */
[----:B------:R-:W-:-:S07]  /*6950*/  IADD3 R10, PT, PT, -R5, RZ, RZ ;  /* 0x000000ff050a7210 */ /* 0x000fce0007ffe1ff */
.L_x_32:
[----:B------:R-:W-:-:S05]  /*6960*/  IMAD R11, R9, 0x4, R8 ;  /* 0x00000004090b7824 */ /* 0x000fca00078e0208 */
[----:B------:R-:W2:Y:S01]  /*6970*/  LDL R18, [R11] ;  /* 0x000000000b127983 */ /* 0x000ea20000100800 */
[----:B------:R-:W-:-:S05]  /*6980*/  LEA R15, R7, R14, 0x2 ;  /* 0x0000000e070f7211 */ /* 0x000fca00078e10ff */
        /* <DEDUP_REMOVED lines=28> */
[----:B------:R-:W-:-:S05]  /*6b50*/  VIADD R10, R10, 0x10 ;  /* 0x000000100a0a7836 */ /* 0x000fca0000000000 */
[----:B------:R-:W-:Y:S01]  /*6b60*/  ISETP.NE.AND P2, PT, R10, RZ, PT ;  /* 0x000000ff0a00720c */ /* 0x000fe20003f45270 */
[----:B--2---:R-:W-:Y:S04]  /*6b70*/  STL [R6+-0x1c], R19 ;  /* 0xffffe41306007387 */ /* 0x004fe80000100800 */
[----:B---3--:R-:W2:Y:S01]  /*6b80*/  LDL R21, [R11+-0x3c] ;  /* 0xffffc4000b157983 */ /* 0x008ea20000100800 */
[----:B------:R-:W-:Y:S01]  /*6b90*/  IADD3 R9, PT, PT, R9, -0x10, RZ ;  /* 0xfffffff009097810 */ /* 0x000fe20007ffe0ff */
[----:B------:R-:W-:Y:S02]  /*6ba0*/  VIADD R7, R7, 0xfffffff0 ;  /* 0xfffffff007077836 */ /* 0x000fe40000000000 */
[----:B--2---:R0:W-:Y:S02]  /*6bb0*/  STL [R6+-0x20], R21 ;  /* 0xffffe01506007387 */ /* 0x0041e40000100800 */
[----:B0-----:R-:W-:-:S02]  /*6bc0*/  IADD3 R6, PT, PT, R6, -0x40, RZ ;  /* 0xffffffc006067810 */ /* 0x001fc40007ffe0ff */
[----:B------:R-:W-:Y:S05]  /*6bd0*/  @P2 BRA `(.L_x_32) ;  /* 0xfffffffc00602947 */ /* 0x000fea000383ffff */
.L_x_31:
[----:B------:R-:W-:Y:S05]  /*6be0*/  @!P3 BRA `(.L_x_30) ;  /* 0x0000000000f0b947 */ /* 0x000fea0003800000 */
[----:B------:R-:W-:Y:S02]  /*6bf0*/  ISETP.GE.U32.AND P2, PT, R20, 0x8, PT ;  /* 0x000000081400780c */ /* 0x000fe40003f46070 */
[----:B--2---:R-:W-:-:S04]  /*6c00*/  LOP3.LUT R11, R12, 0x7, RZ, 0xc0, !PT ;  /* 0x000000070c0b7812 */ /* 0x004fc800078ec0ff */
[----:B------:R-:W-:-:S07]  /*6c10*/  ISETP.NE.AND P3, PT, R11, RZ, PT ;  /* 0x000000ff0b00720c */ /* 0x000fce0003f65270 */
[----:B------:R-:W-:Y:S06]  /*6c20*/  @!P2 BRA `(.L_x_33) ;  /* 0x00000000005ca947 */ /* 0x000fec0003800000 */
[----:B------:R-:W1:Y:S01]  /*6c30*/  LDCU UR4, c[0x0][0x3c0] ;  /* 0x00007800ff0477ac */ /* 0x000e620008000800 */
[----:B---3--:R-:W-:-:S05]  /*6c40*/  LOP3.LUT R7, RZ, R5, RZ, 0x33, !PT ;  /* 0x00000005ff077212 */ /* 0x008fca00078e33ff */
[----:B-1----:R-:W-:-:S05]  /*6c50*/  VIADD R9, R7, UR4 ;  /* 0x0000000407097c36 */ /* 0x002fca0008000000 */
        /* <DEDUP_REMOVED lines=18> */
[----:B------:R-:W-:-:S03]  /*6d80*/  VIADD R5, R5, 0x8 ;  /* 0x0000000805057836 */ /* 0x000fc60000000000 */
[----:B---3--:R2:W-:Y:S04]  /*6d90*/  STL [R7+-0x1c], R10 ;  /* 0xffffe40a07007387 */ /* 0x0085e80000100800 */
.L_x_33:
[----:B------:R-:W-:Y:S05]  /*6da0*/  @!P3 BRA `(.L_x_30) ;  /* 0x000000000080b947 */ /* 0x000fea0003800000 */
[----:B------:R-:W-:Y:S02]  /*6db0*/  ISETP.GE.U32.AND P2, PT, R11, 0x4, PT ;  /* 0x000000040b00780c */ /* 0x000fe40003f46070 */
[----:B-12---:R-:W-:-:S04]  /*6dc0*/  LOP3.LUT R6, R12, 0x3, RZ, 0xc0, !PT ;  /* 0x000000030c067812 */ /* 0x006fc800078ec0ff */
[----:B------:R-:W-:-:S07]  /*6dd0*/  ISETP.NE.AND P3, PT, R6, RZ, PT ;  /* 0x000000ff0600720c */ /* 0x000fce0003f65270 */
[----:B------:R-:W-:Y:S06]  /*6de0*/  @!P2 BRA `(.L_x_34) ;  /* 0x00000000003ca947 */ /* 0x000fec0003800000 */
[----:B------:R-:W3:Y:S01]  /*6df0*/  LDCU UR4, c[0x0][0x3c0] ;  /* 0x00007800ff0477ac */ /* 0x000ee20008000800 */
[----:B------:R-:W-:-:S04]  /*6e00*/  LOP3.LUT R9, RZ, R5, RZ, 0x33, !PT ;  /* 0x00000005ff097212 */ /* 0x000fc800078e33ff */
[----:B---3--:R-:W-:-:S05]  /*6e10*/  IADD3 R7, PT, PT, R9, UR4, RZ ;  /* 0x0000000409077c10 */ /* 0x008fca000fffe0ff */
        /* <DEDUP_REMOVED lines=9> */
[----:B------:R-:W2:Y:S01]  /*6eb0*/  LDL R11, [R15+-0xc] ;  /* 0xfffff4000f0b7983 */ /* 0x000ea20000100800 */
[----:B------:R-:W-:-:S03]  /*6ec0*/  IADD3 R5, PT, PT, R5, 0x4, RZ ;  /* 0x0000000405057810 */ /* 0x000fc60007ffe0ff */
[----:B--2---:R0:W-:Y:S04]  /*6ed0*/  STL [R18+-0xc], R11 ;  /* 0xfffff40b12007387 */ /* 0x0041e80000100800 */
.L_x_34:
[----:B------:R-:W-:Y:S05]  /*6ee0*/  @!P3 BRA `(.L_x_30) ;  /* 0x000000000030b947 */ /* 0x000fea0003800000 */
[----:B0--3--:R-:W-:Y:S01]  /*6ef0*/  IMAD.IADD R7, R4, 0x1, -R5 ;  /* 0x0000000104077824 */ /* 0x009fe200078e0a05 */
[----:B------:R-:W-:Y:S01]  /*6f00*/  IADD3 R5, PT, PT, R16, -R5, RZ ;  /* 0x8000000510057210 */ /* 0x000fe20007ffe0ff */
[----:B------:R-:W-:-:S07]  /*6f10*/  IMAD.MOV R6, RZ, RZ, -R6 ;  /* 0x000000ffff067224 */ /* 0x000fce00078e0a06 */
.L_x_35:
[----:B----4-:R-:W-:-:S06]  /*6f20*/  LEA R9, R5, R8, 0x2 ;  /* 0x0000000805097211 */ /* 0x010fcc00078e10ff */
[----:B------:R-:W2:Y:S01]  /*6f30*/  LDL R9, [R9] ;  /* 0x0000000009097983 */ /* 0x000ea20000100800 */
[C---:B------:R-:W-:Y:S01]  /*6f40*/  IMAD R4, R7.reuse, 0x4, R14 ;  /* 0x0000000407047824 */ /* 0x040fe200078e020e */
[----:B------:R-:W-:Y:S01]  /*6f50*/  IADD3 R6, PT, PT, R6, 0x1, RZ ;  /* 0x0000000106067810 */ /* 0x000fe20007ffe0ff */
[----:B------:R-:W-:Y:S01]  /*6f60*/  VIADD R7, R7, 0xffffffff ;  /* 0xffffffff07077836 */ /* 0x000fe20000000000 */
[----:B------:R-:W-:Y:S02]  /*6f70*/  IADD3 R5, PT, PT, R5, -0x1, RZ ;  /* 0xffffffff05057810 */ /* 0x000fe40007ffe0ff */
[----:B------:R-:W-:Y:S01]  /*6f80*/  ISETP.NE.AND P2, PT, R6, RZ, PT ;  /* 0x000000ff0600720c */ /* 0x000fe20003f45270 */
[----:B--2---:R4:W-:-:S12]  /*6f90*/  STL [R4], R9 ;  /* 0x0000000904007387 */ /* 0x0049d80000100800 */
[----:B------:R-:W-:Y:S05]  /*6fa0*/  @P2 BRA `(.L_x_35) ;  /* 0xfffffffc00dc2947 */ /* 0x000fea000383ffff */
.L_x_30:
[----:B----4-:R-:W-:Y:S01]  /*6fb0*/  IMAD R4, R13, 0x4, R1 ;  /* 0x000000040d047824 */ /* 0x010fe200078e0201 */
[----:B--2---:R-:W-:-:S04]  /*6fc0*/  MOV R15, RZ ;  /* 0x000000ff000f7202 */ /* 0x004fc80000000f00 */
[----:B------:R2:W-:Y:S01]  /*6fd0*/  STL [R4+-0x4], RZ ;  /* 0xfffffcff04007387 */ /* 0x0005e20000100800 */
[----:B------:R-:W-:Y:S05]  /*6fe0*/  @!P0 BRA `(.L_x_36) ;  /* 0x0000000400cc8947 */ /* 0x000fea0003800000 */
[C---:B------:R-:W-:Y:S01]  /*6ff0*/  VIADD R16, R13.reuse, 0xffffffff ;  /* 0xffffffff0d107836 */ /* 0x040fe20000000000 */
[----:B------:R-:W-:Y:S01]  /*7000*/  LOP3.LUT R19, R13, 0xf, RZ, 0xc0, !PT ;  /* 0x0000000f0d137812 */ /* 0x000fe200078ec0ff */
[----:B------:R-:W-:Y:S02]  /*7010*/  HFMA2 R17, -RZ, RZ, 0, 0 ;  /* 0x00000000ff117431 */ /* 0x000fe400000001ff */
[----:B------:R-:W-:Y:S01]  /*7020*/  IMAD.MOV.U32 R15, RZ, RZ, RZ ;  /* 0x000000ffff0f7224 */ /* 0x000fe200078e00ff */
[----:B------:R-:W-:Y:S02]  /*7030*/  ISETP.GE.U32.AND P0, PT, R16, 0xf, PT ;  /* 0x0000000f1000780c */ /* 0x000fe40003f06070 */
[----:B------:R-:W-:-:S11]  /*7040*/  ISETP.NE.AND P2, PT, R19, RZ, PT ;  /* 0x000000ff1300720c */ /* 0x000fd60003f45270 */
[----:B------:R-:W-:Y:S05]  /*7050*/  @!P0 BRA `(.L_x_37) ;  /* 0x0000000000c08947 */ /* 0x000fea0003800000 */
[----:B------:R-:W-:Y:S01]  /*7060*/  LOP3.LUT R17, R13, 0x7ffffff0, RZ, 0xc0, !PT ;  /* 0x7ffffff00d117812 */ /* 0x000fe200078ec0ff */
[C---:B------:R-:W-:Y:S01]  /*7070*/  VIADD R20, R1.reuse, 0x4 ;  /* 0x0000000401147836 */ /* 0x040fe20000000000 */
[----:B0-----:R-:W-:Y:S01]  /*7080*/  IADD3 R18, PT, PT, R1, 0x20, RZ ;  /* 0x0000002001127810 */ /* 0x001fe20007ffe0ff */
[----:B------:R-:W-:Y:S01]  /*7090*/  IMAD.MOV.U32 R22, RZ, RZ, R16 ;  /* 0x000000ffff167224 */ /* 0x000fe200078e0010 */
[----:B------:R-:W-:Y:S02]  /*70a0*/  MOV R15, RZ ;  /* 0x000000ff000f7202 */ /* 0x000fe40000000f00 */
[----:B------:R-:W-:-:S07]  /*70b0*/  IADD3 R23, PT, PT, -R17, RZ, RZ ;  /* 0x000000ff11177210 */ /* 0x000fce0007ffe1ff */
.L_x_38:
[----:B------:R-:W-:Y:S01]  /*70c0*/  IMAD R21, R22, 0x4, R20 ;  /* 0x0000000416157824 */ /* 0x000fe200078e0214 */
[----:B-1-3--:R-:W3:Y:S04]  /*70d0*/  LDL.128 R8, [R18+-0x20] ;  /* 0xffffe00012087983 */ /* 0x00aee80000100c00 */
[----:B--2---:R-:W3:Y:S04]  /*70e0*/  LDL R4, [R21+0x1c] ;  /* 0x00001c0015047983 */ /* 0x004ee80000100800 */
[----:B------:R-:W2:Y:S04]  /*70f0*/  LDL R5, [R21+0x18] ;  /* 0x0000180015057983 */ /* 0x000ea80000100800 */
[----:B------:R-:W4:Y:S04]  /*7100*/  LDL R25, [R21+0x14] ;  /* 0x0000140015197983 */ /* 0x000f280000100800 */
[----:B------:R-:W5:Y:S04]  /*7110*/  LDL R26, [R21+0xc] ;  /* 0x00000c00151a7983 */ /* 0x000f680000100800 */
[----:B------:R-:W5:Y:S01]  /*7120*/  LDL R24, [R21+0x8] ;  /* 0x0000080015187983 */ /* 0x000f620000100800 */
[----:B---3--:R-:W-:-:S03]  /*7130*/  IMAD R4, R8, R4, R15 ;  /* 0x0000000408047224 */ /* 0x008fc600078e020f */
[----:B------:R-:W3:Y:S01]  /*7140*/  LDL R8, [R21+0x10] ;  /* 0x0000100015087983 */ /* 0x000ee20000100800 */
[----:B--2---:R-:W-:-:S03]  /*7150*/  IMAD R9, R9, R5, R4 ;  /* 0x0000000509097224 */ /* 0x004fc600078e0204 */
[----:B------:R-:W5:Y:S04]  /*7160*/  LDL.128 R4, [R18+-0x10] ;  /* 0xfffff00012047983 */ /* 0x000f680000100c00 */
[----:B------:R-:W2:Y:S01]  /*7170*/  LDL R15, [R21+0x4] ;  /* 0x00000400150f7983 */ /* 0x000ea20000100800 */
[----:B----4-:R-:W-:-:S03]  /*7180*/  IMAD R9, R10, R25, R9 ;  /* 0x000000190a097224 */ /* 0x010fc600078e0209 */
[----:B------:R-:W4:Y:S01]  /*7190*/  LDL R25, [R21+-0x4] ;  /* 0xfffffc0015197983 */ /* 0x000f220000100800 */
[----:B---3--:R-:W-:-:S04]  /*71a0*/  IMAD R9, R11, R8, R9 ;  /* 0x000000080b097224 */ /* 0x008fc800078e0209 */
[----:B-----5:R-:W-:Y:S02]  /*71b0*/  IMAD R9, R4, R26, R9 ;  /* 0x0000001a04097224 */ /* 0x020fe400078e0209 */
[----:B------:R-:W3:Y:S02]  /*71c0*/  LDL R4, [R21] ;  /* 0x0000000015047983 */ /* 0x000ee40000100800 */
[----:B------:R-:W-:Y:S02]  /*71d0*/  IMAD R5, R5, R24, R9 ;  /* 0x0000001805057224 */ /* 0x000fe400078e0209 */
[----:B------:R-:W4:Y:S04]  /*71e0*/  LDL.128 R8, [R18] ;  /* 0x0000000012087983 */ /* 0x000f280000100c00 */
[----:B------:R-:W5:Y:S01]  /*71f0*/  LDL R24, [R21+-0x8] ;  /* 0xfffff80015187983 */ /* 0x000f620000100800 */
[----:B--2---:R-:W-:-:S03]  /*7200*/  IMAD R5, R6, R15, R5 ;  /* 0x0000000f06057224 */ /* 0x004fc600078e0205 */
[----:B------:R-:W2:Y:S01]  /*7210*/  LDL R15, [R21+-0xc] ;  /* 0xfffff400150f7983 */ /* 0x000ea20000100800 */
[----:B---3--:R-:W-:-:S04]  /*7220*/  IMAD R5, R7, R4, R5 ;  /* 0x0000000407057224 */ /* 0x008fc800078e0205 */
[----:B----4-:R-:W-:Y:S02]  /*7230*/  IMAD R5, R8, R25, R5 ;  /* 0x0000001908057224 */ /* 0x010fe400078e0205 */
[----:B------:R-:W3:Y:S02]  /*7240*/  LDL R8, [R21+-0x10] ;  /* 0xfffff00015087983 */ /* 0x000ee40000100800 */
[----:B-----5:R-:W-:Y:S02]  /*7250*/  IMAD R24, R9, R24, R5 ;  /* 0x0000001809187224 */ /* 0x020fe400078e0205 */
[----:B------:R0:W4:Y:S04]  /*7260*/  LDL.128 R4, [R18+0x10] ;  /* 0x0000100012047983 */ /* 0x0001280000100c00 */
[----:B------:R-:W4:Y:S01]  /*7270*/  LDL R9, [R21+-0x14] ;  /* 0xffffec0015097983 */ /* 0x000f220000100800 */
[----:B--2---:R-:W-:-:S03]  /*7280*/  IMAD R10, R10, R15, R24 ;  /* 0x0000000f0a0a7224 */ /* 0x004fc600078e0218 */
[----:B------:R-:W2:Y:S04]  /*7290*/  LDL R15, [R21+-0x18] ;  /* 0xffffe800150f7983 */ /* 0x000ea80000100800 */
[----:B------:R-:W5:Y:S04]  /*72a0*/  LDL R24, [R21+-0x1c] ;  /* 0xffffe40015187983 */ /* 0x000f680000100800 */
[----:B------:R-:W5:Y:S01]  /*72b0*/  LDL R25, [R21+-0x20] ;  /* 0xffffe00015197983 */ /* 0x000f620000100800 */
[----:B------:R-:W-:-:S04]  /*72c0*/  IADD3 R23, PT, PT, R23, 0x10, RZ ;  /* 0x0000001017177810 */ /* 0x000fc80007ffe0ff */
[----:B------:R-:W-:Y:S01]  /*72d0*/  ISETP.NE.AND P0, PT, R23, RZ, PT ;  /* 0x000000ff1700720c */ /* 0x000fe20003f05270 */
[----:B------:R-:W-:Y:S01]  /*72e0*/  VIADD R22, R22, 0xfffffff0 ;  /* 0xfffffff016167836 */ /* 0x000fe20000000000 */
[----:B0-----:R-:W-:Y:S01]  /*72f0*/  IADD3 R18, PT, PT, R18, 0x40, RZ ;  /* 0x0000004012127810 */ /* 0x001fe20007ffe0ff */
[----:B---3--:R-:W-:-:S04]  /*7300*/  IMAD R8, R11, R8, R10 ;  /* 0x000000080b087224 */ /* 0x008fc800078e020a */
[----:B----4-:R-:W-:-:S04]  /*7310*/  IMAD R4, R4, R9, R8 ;  /* 0x0000000904047224 */ /* 0x010fc800078e0208 */
[----:B--2---:R-:W-:-:S04]  /*7320*/  IMAD R5, R5, R15, R4 ;  /* 0x0000000f05057224 */ /* 0x004fc800078e0204 */
[----:B-----5:R-:W-:-:S04]  /*7330*/  IMAD R6, R6, R24, R5 ;  /* 0x0000001806067224 */ /* 0x020fc800078e0205 */
[----:B------:R-:W-:Y:S01]  /*7340*/  IMAD R15, R7, R25, R6 ;  /* 0x00000019070f7224 */ /* 0x000fe200078e0206 */
[----:B------:R-:W-:Y:S06]  /*7350*/  @P0 BRA `(.L_x_38) ;  /* 0xfffffffc00580947 */ /* 0x000fec000383ffff */
.L_x_37:
[----:B------:R-:W-:Y:S05]  /*7360*/  @!P2 BRA `(.L_x_36) ;  /* 0x0000000000eca947 */ /* 0x000fea0003800000 */
[----:B------:R-:W-:Y:S02]  /*7370*/  ISETP.GE.U32.AND P0, PT, R19, 0x8, PT ;  /* 0x000000081300780c */ /* 0x000fe40003f06070 */
[----:B------:R-:W-:-:S04]  /*7380*/  LOP3.LUT R24, R13, 0x7, RZ, 0xc0, !PT ;  /* 0x000000070d187812 */ /* 0x000fc800078ec0ff */
[----:B------:R-:W-:-:S07]  /*7390*/  ISETP.NE.AND P2, PT, R24, RZ, PT ;  /* 0x000000ff1800720c */ /* 0x000fce0003f45270 */
[----:B------:R-:W-:Y:S06]  /*73a0*/  @!P0 BRA `(.L_x_39) ;  /* 0x00000000005c8947 */ /* 0x000fec0003800000 */
[----:B--2---:R-:W-:Y:S02]  /*73b0*/  LOP3.LUT R4, RZ, R17, RZ, 0x33, !PT ;  /* 0x00000011ff047212 */ /* 0x004fe400078e33ff */
[----:B------:R-:W-:-:S03]  /*73c0*/  LEA R23, R17, R1, 0x2 ;  /* 0x0000000111177211 */ /* 0x000fc600078e10ff */
[----:B------:R-:W-:Y:S02]  /*73d0*/  IMAD.IADD R5, R4, 0x1, R13 ;  /* 0x0000000104057824 */ /* 0x000fe400078e020d */
[----:B01-3--:R-:W2:Y:S02]  /*73e0*/  LDL.128 R8, [R23+0x10] ;  /* 0x0000100017087983 */ /* 0x00bea40000100c00 */
[----:B------:R-:W-:Y:S02]  /*73f0*/  IMAD R25, R5, 0x4, R0 ;  /* 0x0000000405197824 */ /* 0x000fe400078e0200 */
[----:B------:R-:W3:Y:S04]  /*7400*/  LDL.128 R4, [R23] ;  /* 0x0000000017047983 */ /* 0x000ee80000100c00 */
[----:B------:R-:W3:Y:S04]  /*7410*/  LDL R26, [R25] ;  /* 0x00000000191a7983 */ /* 0x000ee80000100800 */
[----:B------:R-:W4:Y:S04]  /*7420*/  LDL R20, [R25+-0x4] ;  /* 0xfffffc0019147983 */ /* 0x000f280000100800 */
[----:B------:R-:W5:Y:S04]  /*7430*/  LDL R19, [R25+-0x8] ;  /* 0xfffff80019137983 */ /* 0x000f680000100800 */
[----:B------:R-:W2:Y:S04]  /*7440*/  LDL R18, [R25+-0xc] ;  /* 0xfffff40019127983 */ /* 0x000ea80000100800 */
[----:B------:R-:W2:Y:S04]  /*7450*/  LDL R21, [R25+-0x10] ;  /* 0xfffff00019157983 */ /* 0x000ea80000100800 */
[----:B------:R-:W2:Y:S01]  /*7460*/  LDL R22, [R25+-0x14] ;  /* 0xffffec0019167983 */ /* 0x000ea20000100800 */
[----:B---3--:R-:W-:-:S03]  /*7470*/  IMAD R26, R4, R26, R15 ;  /* 0x0000001a041a7224 */ /* 0x008fc600078e020f */
[----:B------:R-:W3:Y:S04]  /*7480*/  LDL R15, [R25+-0x18] ;  /* 0xffffe800190f7983 */ /* 0x000ee80000100800 */
[----:B------:R-:W3:Y:S01]  /*7490*/  LDL R4, [R25+-0x1c] ;  /* 0xffffe40019047983 */ /* 0x000ee20000100800 */
[----:B----4-:R-:W-:-:S04]  /*74a0*/  IMAD R5, R20, R5, R26 ;  /* 0x0000000514057224 */ /* 0x010fc800078e021a */
[----:B-----5:R-:W-:-:S04]  /*74b0*/  IMAD R5, R19, R6, R5 ;  /* 0x0000000613057224 */ /* 0x020fc800078e0205 */
[----:B--2---:R-:W-:-:S04]  /*74c0*/  IMAD R5, R18, R7, R5 ;  /* 0x0000000712057224 */ /* 0x004fc800078e0205 */
[----:B------:R-:W-:-:S04]  /*74d0*/  IMAD R5, R8, R21, R5 ;  /* 0x0000001508057224 */ /* 0x000fc800078e0205 */
[----:B------:R-:W-:Y:S01]  /*74e0*/  IMAD R5, R22, R9, R5 ;  /* 0x0000000916057224 */ /* 0x000fe200078e0205 */
[----:B------:R-:W-:-:S03]  /*74f0*/  IADD3 R17, PT, PT, R17, 0x8, RZ ;  /* 0x0000000811117810 */ /* 0x000fc60007ffe0ff */
[----:B---3--:R-:W-:-:S04]  /*7500*/  IMAD R15, R15, R10, R5 ;  /* 0x0000000a0f0f7224 */ /* 0x008fc800078e0205 */
[----:B------:R-:W-:-:S07]  /*7510*/  IMAD R15, R4, R11, R15 ;  /* 0x0000000b040f7224 */ /* 0x000fce00078e020f */
.L_x_39:
[----:B------:R-:W-:Y:S05]  /*7520*/  @!P2 BRA `(.L_x_36) ;  /* 0x00000000007ca947 */ /* 0x000fea0003800000 */
[----:B------:R-:W-:Y:S02]  /*7530*/  ISETP.GE.U32.AND P0, PT, R24, 0x4, PT ;  /* 0x000000041800780c */ /* 0x000fe40003f06070 */
[----:B------:R-:W-:-:S04]  /*7540*/  LOP3.LUT R8, R13, 0x3, RZ, 0xc0, !PT ;  /* 0x000000030d087812 */ /* 0x000fc800078ec0ff */
[----:B------:R-:W-:-:S07]  /*7550*/  ISETP.NE.AND P2, PT, R8, RZ, PT ;  /* 0x000000ff0800720c */ /* 0x000fce0003f45270 */
[----:B------:R-:W-:Y:S06]  /*7560*/  @!P0 BRA `(.L_x_40) ;  /* 0x0000000000388947 */ /* 0x000fec0003800000 */
[----:B--2---:R-:W-:-:S05]  /*7570*/  LOP3.LUT R4, RZ, R17, RZ, 0x33, !PT ;  /* 0x00000011ff047212 */ /* 0x004fca00078e33ff */
[----:B------:R-:W-:Y:S01]  /*7580*/  IMAD.IADD R5, R4, 0x1, R13 ;  /* 0x0000000104057824 */ /* 0x000fe200078e020d */
[----:B------:R-:W-:-:S03]  /*7590*/  LEA R4, R17, R1, 0x2 ;  /* 0x0000000111047211 */ /* 0x000fc600078e10ff */
[----:B01----:R-:W-:-:S03]  /*75a0*/  IMAD R9, R5, 0x4, R0 ;  /* 0x0000000405097824 */ /* 0x003fc600078e0200 */
[----:B---3--:R-:W2:Y:S04]  /*75b0*/  LDL.128 R4, [R4] ;  /* 0x0000000004047983 */ /* 0x008ea80000100c00 */
[----:B------:R-:W2:Y:S04]  /*75c0*/  LDL R10, [R9] ;  /* 0x00000000090a7983 */ /* 0x000ea80000100800 */
[----:B------:R-:W3:Y:S04]  /*75d0*/  LDL R11, [R9+-0x4] ;  /* 0xfffffc00090b7983 */ /* 0x000ee80000100800 */
[----:B------:R-:W4:Y:S04]  /*75e0*/  LDL R18, [R9+-0x8] ;  /* 0xfffff80009127983 */ /* 0x000f280000100800 */
[----:B------:R-:W5:Y:S01]  /*75f0*/  LDL R19, [R9+-0xc] ;  /* 0xfffff40009137983 */ /* 0x000f620000100800 */
[----:B------:R-:W-:Y:S01]  /*7600*/  IADD3 R17, PT, PT, R17, 0x4, RZ ;  /* 0x0000000411117810 */ /* 0x000fe20007ffe0ff */
[----:B--2---:R-:W-:-:S04]  /*7610*/  IMAD R10, R4, R10, R15 ;  /* 0x0000000a040a7224 */ /* 0x004fc800078e020f */
[----:B---3--:R-:W-:-:S04]  /*7620*/  IMAD R5, R11, R5, R10 ;  /* 0x000000050b057224 */ /* 0x008fc800078e020a */
[----:B----4-:R-:W-:-:S04]  /*7630*/  IMAD R6, R18, R6, R5 ;  /* 0x0000000612067224 */ /* 0x010fc800078e0205 */
[----:B-----5:R-:W-:-:S07]  /*7640*/  IMAD R15, R19, R7, R6 ;  /* 0x00000007130f7224 */ /* 0x020fce00078e0206 */
.L_x_40:
[----:B------:R-:W-:Y:S05]  /*7650*/  @!P2 BRA `(.L_x_36) ;  /* 0x000000000030a947 */ /* 0x000fea0003800000 */
[----:B------:R-:W-:Y:S01]  /*7660*/  IMAD.IADD R5, R16, 0x1, -R17 ;  /* 0x0000000110057824 */ /* 0x000fe200078e0a11 */
[----:B--2---:R-:W-:Y:S01]  /*7670*/  IADD3 R4, PT, PT, -R8, RZ, RZ ;  /* 0x000000ff08047210 */ /* 0x004fe20007ffe1ff */
[----:B------:R-:W-:-:S07]  /*7680*/  IMAD R17, R17, 0x4, R1 ;  /* 0x0000000411117824 */ /* 0x000fce00078e0201 */
.L_x_41:
[C---:B-1----:R-:W-:Y:S01]  /*7690*/  IMAD R6, R5.reuse, 0x4, R0 ;  /* 0x0000000405067824 */ /* 0x042fe200078e0200 */
[----:B------:R1:W2:Y:S05]  /*76a0*/  LDL R8, [R17] ;  /* 0x0000000011087983 */ /* 0x0002aa0000100800 */
[----:B------:R-:W2:Y:S01]  /*76b0*/  LDL R6, [R6] ;  /* 0x0000000006067983 */ /* 0x000ea20000100800 */
[----:B------:R-:W-:Y:S01]  /*76c0*/  IADD3 R4, PT, PT, R4, 0x1, RZ ;  /* 0x0000000104047810 */ /* 0x000fe20007ffe0ff */
[----:B------:R-:W-:Y:S01]  /*76d0*/  VIADD R5, R5, 0xffffffff ;  /* 0xffffffff05057836 */ /* 0x000fe20000000000 */
[----:B-1----:R-:W-:Y:S02]  /*76e0*/  IADD3 R17, PT, PT, R17, 0x4, RZ ;  /* 0x0000000411117810 */ /* 0x002fe40007ffe0ff */
[----:B------:R-:W-:Y:S01]  /*76f0*/  ISETP.NE.AND P0, PT, R4, RZ, PT ;  /* 0x000000ff0400720c */ /* 0x000fe20003f05270 */
[----:B--2---:R-:W-:-:S12]  /*7700*/  IMAD R15, R8, R6, R15 ;  /* 0x00000006080f7224 */ /* 0x004fd800078e020f */
[----:B------:R-:W-:Y:S05]  /*7710*/  @P0 BRA `(.L_x_41) ;  /* 0xfffffffc00dc0947 */ /* 0x000fea000383ffff */
.L_x_36:
[----:B------:R-:W-:Y:S01]  /*7720*/  IMAD R0, R12, 0x4, R14 ;  /* 0x000000040c007824 */ /* 0x000fe200078e020e */
[----:B------:R-:W-:-:S04]  /*7730*/  MOV R23, RZ ;  /* 0x000000ff00177202 */ /* 0x000fc80000000f00 */
[----:B------:R4:W-:Y:S01]  /*7740*/  STL [R0+-0x8], RZ ;  /* 0xfffff8ff00007387 */ /* 0x0009e20000100800 */
[----:B------:R-:W-:Y:S05]  /*7750*/  @!P1 BRA `(.L_x_42) ;  /* 0x0000000400cc9947 */ /* 0x000fea0003800000 */
[C---:B----4-:R-:W-:Y:S01]  /*7760*/  VIADD R0, R12.reuse, 0xffffffff ;  /* 0xffffffff0c007836 */ /* 0x050fe20000000000 */
[----:B------:R-:W-:Y:S01]  /*7770*/  LOP3.LUT R20, R12, 0xf, RZ, 0xc0, !PT ;  /* 0x0000000f0c147812 */ /* 0x000fe200078ec0ff */
[----:B------:R-:W-:Y:S02]  /*7780*/  HFMA2 R16, -RZ, RZ, 0, 0 ;  /* 0x00000000ff107431 */ /* 0x000fe400000001ff */
[----:B------:R-:W-:Y:S01]  /*7790*/  IMAD.MOV.U32 R23, RZ, RZ, RZ ;  /* 0x000000ffff177224 */ /* 0x000fe200078e00ff */
[----:B------:R-:W-:Y:S02]  /*77a0*/  ISETP.GE.U32.AND P0, PT, R0, 0xf, PT ;  /* 0x0000000f0000780c */ /* 0x000fe40003f06070 */
[----:B------:R-:W-:-:S11]  /*77b0*/  ISETP.NE.AND P1, PT, R20, RZ, PT ;  /* 0x000000ff1400720c */ /* 0x000fd60003f25270 */
[----:B------:R-:W-:Y:S05]  /*77c0*/  @!P0 BRA `(.L_x_43) ;  /* 0x0000000000c08947 */ /* 0x000fea0003800000 */
[----:B------:R-:W-:Y:S01]  /*77d0*/  LOP3.LUT R16, R12, 0x7ffffff0, RZ, 0xc0, !PT ;  /* 0x7ffffff00c107812 */ /* 0x000fe200078ec0ff */
[C---:B0-----:R-:W-:Y:S01]  /*77e0*/  VIADD R18, R1.reuse, 0x14 ;  /* 0x0000001401127836 */ /* 0x041fe20000000000 */
[----:B------:R-:W-:Y:S01]  /*77f0*/  IADD3 R19, PT, PT, R1, 0x30, RZ ;  /* 0x0000003001137810 */ /* 0x000fe20007ffe0ff */
[----:B------:R-:W-:Y:S01]  /*7800*/  IMAD.MOV.U32 R17, RZ, RZ, R0 ;  /* 0x000000ffff117224 */ /* 0x000fe200078e0000 */
[----:B------:R-:W-:Y:S02]  /*7810*/  MOV R23, RZ ;  /* 0x000000ff00177202 */ /* 0x000fe40000000f00 */
[----:B------:R-:W-:-:S07]  /*7820*/  IADD3 R22, PT, PT, -R16, RZ, RZ ;  /* 0x000000ff10167210 */ /* 0x000fce0007ffe1ff */
.L_x_44:
[----:B------:R-:W-:Y:S01]  /*7830*/  IMAD R21, R17, 0x4, R18 ;  /* 0x0000000411157824 */ /* 0x000fe200078e0212 */
[----:B-1-3--:R-:W3:Y:S04]  /*7840*/  LDL.128 R8, [R19+-0x20] ;  /* 0xffffe00013087983 */ /* 0x00aee80000100c00 */
[----:B--2---:R-:W3:Y:S04]  /*7850*/  LDL R4, [R21+0x1c] ;  /* 0x00001c0015047983 */ /* 0x004ee80000100800 */
[----:B------:R-:W2:Y:S04]  /*7860*/  LDL R5, [R21+0x18] ;  /* 0x0000180015057983 */ /* 0x000ea80000100800 */
[----:B------:R-:W4:Y:S04]  /*7870*/  LDL R25, [R21+0x14] ;  /* 0x0000140015197983 */ /* 0x000f280000100800 */
[----:B------:R-:W5:Y:S04]  /*7880*/  LDL R24, [R21+0xc] ;  /* 0x00000c0015187983 */ /* 0x000f680000100800 */
[----:B------:R-:W5:Y:S04]  /*7890*/  LDL R27, [R21+-0x14] ;  /* 0xffffec00151b7983 */ /* 0x000f680000100800 */
[----:B------:R-:W5:Y:S01]  /*78a0*/  LDL R26, [R21+-0x20] ;  /* 0xffffe000151a7983 */ /* 0x000f620000100800 */
[----:B---3--:R-:W-:-:S03]  /*78b0*/  IMAD R4, R8, R4, R23 ;  /* 0x0000000408047224 */ /* 0x008fc600078e0217 */
[----:B------:R-:W3:Y:S01]  /*78c0*/  LDL R23, [R21+0x10] ;  /* 0x0000100015177983 */ /* 0x000ee20000100800 */
[----:B--2---:R-:W-:-:S03]  /*78d0*/  IMAD R9, R9, R5, R4 ;  /* 0x0000000509097224 */ /* 0x004fc600078e0204 */
[----:B------:R-:W5:Y:S04]  /*78e0*/  LDL.128 R4, [R19+-0x10] ;  /* 0xfffff00013047983 */ /* 0x000f680000100c00 */
[----:B------:R-:W2:Y:S01]  /*78f0*/  LDL R8, [R21+0x8] ;  /* 0x0000080015087983 */ /* 0x000ea20000100800 */
[----:B----4-:R-:W-:-:S03]  /*7900*/  IMAD R10, R10, R25, R9 ;  /* 0x000000190a0a7224 */ /* 0x010fc600078e0209 */
[----:B------:R-:W4:Y:S01]  /*7910*/  LDL R25, [R21+-0x4] ;  /* 0xfffffc0015197983 */ /* 0x000f220000100800 */
[----:B---3--:R-:W-:-:S03]  /*7920*/  IMAD R11, R11, R23, R10 ;  /* 0x000000170b0b7224 */ /* 0x008fc600078e020a */
[----:B------:R-:W3:Y:S01]  /*7930*/  LDL R23, [R21+0x4] ;  /* 0x0000040015177983 */ /* 0x000ee20000100800 */
[----:B-----5:R-:W-:-:S03]  /*7940*/  IMAD R4, R4, R24, R11 ;  /* 0x0000001804047224 */ /* 0x020fc600078e020b */
[----:B------:R-:W5:Y:S01]  /*7950*/  LDL R24, [R21] ;  /* 0x0000000015187983 */ /* 0x000f620000100800 */
[----:B--2---:R-:W-:-:S03]  /*7960*/  IMAD R5, R5, R8, R4 ;  /* 0x0000000805057224 */ /* 0x004fc600078e0204 */
[----:B------:R-:W4:Y:S04]  /*7970*/  LDL.128 R8, [R19] ;  /* 0x0000000013087983 */ /* 0x000f280000100c00 */
[----:B------:R-:W2:Y:S01]  /*7980*/  LDL R4, [R21+-0x8] ;  /* 0xfffff80015047983 */ /* 0x000ea20000100800 */
[----:B---3--:R-:W-:-:S03]  /*7990*/  IMAD R6, R6, R23, R5 ;  /* 0x0000001706067224 */ /* 0x008fc600078e0205 */
[----:B------:R-:W3:Y:S01]  /*79a0*/  LDL R23, [R21+-0xc] ;  /* 0xfffff40015177983 */ /* 0x000ee20000100800 */
[----:B-----5:R-:W-:-:S03]  /*79b0*/  IMAD R7, R7, R24, R6 ;  /* 0x0000001807077224 */ /* 0x020fc600078e0206 */
[----:B------:R-:W5:Y:S01]  /*79c0*/  LDL R24, [R21+-0x18] ;  /* 0xffffe80015187983 */ /* 0x000f620000100800 */
[----:B----4-:R-:W-:-:S03]  /*79d0*/  IMAD R7, R8, R25, R7 ;  /* 0x0000001908077224 */ /* 0x010fc600078e0207 */
[----:B------:R-:W4:Y:S01]  /*79e0*/  LDL R8, [R21+-0x10] ;  /* 0xfffff00015087983 */ /* 0x000f220000100800 */
[----:B--2---:R-:W-:-:S03]  /*79f0*/  IMAD R25, R9, R4, R7 ;  /* 0x0000000409197224 */ /* 0x004fc600078e0207 */
[----:B------:R0:W2:Y:S04]  /*7a00*/  LDL.128 R4, [R19+0x10] ;  /* 0x0000100013047983 */ /* 0x0000a80000100c00 */
        /* <DEDUP_REMOVED lines=9> */
[----:B------:R-:W-:-:S04]  /*7aa0*/  IMAD R4, R6, R9, R4 ;  /* 0x0000000906047224 */ /* 0x000fc800078e0204 */
[----:B------:R-:W-:Y:S01]  /*7ab0*/  IMAD R23, R7, R26, R4 ;  /* 0x0000001a07177224 */ /* 0x000fe200078e0204 */
[----:B------:R-:W-:Y:S06]  /*7ac0*/  @P0 BRA `(.L_x_44) ;  /* 0xfffffffc00580947 */ /* 0x000fec000383ffff */
.L_x_43:
[----:B------:R-:W-:Y:S05]  /*7ad0*/  @!P1 BRA `(.L_x_42) ;  /* 0x0000000000ec9947 */ /* 0x000fea0003800000 */
[----:B------:R-:W-:Y:S02]  /*7ae0*/  ISETP.GE.U32.AND P0, PT, R20, 0x8, PT ;  /* 0x000000081400780c */ /* 0x000fe40003f06070 */
[----:B------:R-:W-:-:S04]  /*7af0*/  LOP3.LUT R26, R12, 0x7, RZ, 0xc0, !PT ;  /* 0x000000070c1a7812 */ /* 0x000fc800078ec0ff */
[----:B------:R-:W-:-:S07]  /*7b00*/  ISETP.NE.AND P1, PT, R26, RZ, PT ;  /* 0x000000ff1a00720c */ /* 0x000fce0003f25270 */
[----:B------:R-:W-:Y:S06]  /*7b10*/  @!P0 BRA `(.L_x_45) ;  /* 0x00000000005c8947 */ /* 0x000fec0003800000 */
[----:B------:R-:W-:Y:S02]  /*7b20*/  LOP3.LUT R5, RZ, R16, RZ, 0x33, !PT ;  /* 0x00000010ff057212 */ /* 0x000fe400078e33ff */
[----:B------:R-:W-:-:S03]  /*7b30*/  LEA R24, R16, R14, 0x2 ;  /* 0x0000000e10187211 */ /* 0x000fc600078e10ff */
[----:B------:R-:W-:Y:S02]  /*7b40*/  IMAD.IADD R5, R5, 0x1, R12 ;  /* 0x0000000105057824 */ /* 0x000fe400078e020c */
[----:B01-3--:R-:W3:Y:S02]  /*7b50*/  LDL.128 R8, [R24+0x10] ;  /* 0x0000100018087983 */ /* 0x00bee40000100c00 */
[----:B------:R-:W-:Y:S02]  /*7b60*/  IMAD R25, R5, 0x4, R2 ;  /* 0x0000000405197824 */ /* 0x000fe400078e0202 */
[----:B--2---:R-:W2:Y:S04]  /*7b70*/  LDL.128 R4, [R24] ;  /* 0x0000000018047983 */ /* 0x004ea80000100c00 */
[----:B------:R-:W2:Y:S04]  /*7b80*/  LDL R27, [R25] ;  /* 0x00000000191b7983 */ /* 0x000ea80000100800 */
[----:B------:R-:W4:Y:S04]  /*7b90*/  LDL R28, [R25+-0x4] ;  /* 0xfffffc00191c7983 */ /* 0x000f280000100800 */
[----:B------:R-:W5:Y:S04]  /*7ba0*/  LDL R17, [R25+-0x8] ;  /* 0xfffff80019117983 */ /* 0x000f680000100800 */
[----:B------:R-:W3:Y:S04]  /*7bb0*/  LDL R18, [R25+-0xc] ;  /* 0xfffff40019127983 */ /* 0x000ee80000100800 */
[----:B------:R-:W3:Y:S04]  /*7bc0*/  LDL R21, [R25+-0x10] ;  /* 0xfffff00019157983 */ /* 0x000ee80000100800 */
[----:B------:R-:W3:Y:S04]  /*7bd0*/  LDL R20, [R25+-0x14] ;  /* 0xffffec0019147983 */ /* 0x000ee80000100800 */
[----:B------:R-:W3:Y:S04]  /*7be0*/  LDL R19, [R25+-0x18] ;  /* 0xffffe80019137983 */ /* 0x000ee80000100800 */
[----:B------:R-:W3:Y:S01]  /*7bf0*/  LDL R22, [R25+-0x1c] ;  /* 0xffffe40019167983 */ /* 0x000ee20000100800 */
[----:B------:R-:W-:Y:S01]  /*7c00*/  IADD3 R16, PT, PT, R16, 0x8, RZ ;  /* 0x0000000810107810 */ /* 0x000fe20007ffe0ff */
[----:B--2---:R-:W-:-:S04]  /*7c10*/  IMAD R4, R4, R27, R23 ;  /* 0x0000001b04047224 */ /* 0x004fc800078e0217 */
[----:B----4-:R-:W-:-:S04]  /*7c20*/  IMAD R4, R28, R5, R4 ;  /* 0x000000051c047224 */ /* 0x010fc800078e0204 */
[----:B-----5:R-:W-:-:S04]  /*7c30*/  IMAD R4, R17, R6, R4 ;  /* 0x0000000611047224 */ /* 0x020fc800078e0204 */
[----:B---3--:R-:W-:-:S04]  /*7c40*/  IMAD R4, R18, R7, R4 ;  /* 0x0000000712047224 */ /* 0x008fc800078e0204 */
[----:B------:R-:W-:-:S04]  /*7c50*/  IMAD R4, R8, R21, R4 ;  /* 0x0000001508047224 */ /* 0x000fc800078e0204 */
[----:B------:R-:W-:-:S04]  /*7c60*/  IMAD R4, R20, R9, R4 ;  /* 0x0000000914047224 */ /* 0x000fc800078e0204 */
[----:B------:R-:W-:-:S04]  /*7c70*/  IMAD R4, R19, R10, R4 ;  /* 0x0000000a13047224 */ /* 0x000fc800078e0204 */
[----:B------:R-:W-:-:S07]  /*7c80*/  IMAD R23, R22, R11, R4 ;  /* 0x0000000b16177224 */ /* 0x000fce00078e0204 */
.L_x_45:
[----:B------:R-:W-:Y:S05]  /*7c90*/  @!P1 BRA `(.L_x_42) ;  /* 0x00000000007c9947 */ /* 0x000fea0003800000 */
[----:B------:R-:W-:Y:S02]  /*7ca0*/  ISETP.GE.U32.AND P0, PT, R26, 0x4, PT ;  /* 0x000000041a00780c */ /* 0x000fe40003f06070 */
[----:B------:R-:W-:-:S04]  /*7cb0*/  LOP3.LUT R8, R12, 0x3, RZ, 0xc0, !PT ;  /* 0x000000030c087812 */ /* 0x000fc800078ec0ff */
[----:B------:R-:W-:-:S07]  /*7cc0*/  ISETP.NE.AND P1, PT, R8, RZ, PT ;  /* 0x000000ff0800720c */ /* 0x000fce0003f25270 */
[----:B------:R-:W-:Y:S06]  /*7cd0*/  @!P0 BRA `(.L_x_46) ;  /* 0x0000000000388947 */ /* 0x000fec0003800000 */
[----:B------:R-:W-:Y:S02]  /*7ce0*/  LOP3.LUT R5, RZ, R16, RZ, 0x33, !PT ;  /* 0x00000010ff057212 */ /* 0x000fe400078e33ff */
[----:B--2---:R-:W-:-:S03]  /*7cf0*/  LEA R4, R16, R14, 0x2 ;  /* 0x0000000e10047211 */ /* 0x004fc600078e10ff */
[----:B------:R-:W-:-:S04]  /*7d00*/  IMAD.IADD R5, R5, 0x1, R12 ;  /* 0x0000000105057824 */ /* 0x000fc800078e020c */
[----:B01----:R-:W-:Y:S02]  /*7d10*/  IMAD R9, R5, 0x4, R2 ;  /* 0x0000000405097824 */ /* 0x003fe400078e0202 */
        /* <DEDUP_REMOVED lines=10> */
.L_x_46:
[----:B------:R-:W-:Y:S05]  /*7dc0*/  @!P1 BRA `(.L_x_42) ;  /* 0x0000000000309947 */ /* 0x000fea0003800000 */
[----:B------:R-:W-:Y:S01]  /*7dd0*/  IMAD.IADD R5, R0, 0x1, -R16 ;  /* 0x0000000100057824 */ /* 0x000fe200078e0a10 */
[----:B------:R-:W-:Y:S01]  /*7de0*/  IADD3 R0, PT, PT, -R8, RZ, RZ ;  /* 0x000000ff08007210 */ /* 0x000fe20007ffe1ff */
[----:B------:R-:W-:-:S07]  /*7df0*/  IMAD R14, R16, 0x4, R14 ;  /* 0x00000004100e7824 */ /* 0x000fce00078e020e */
.L_x_47:
[C---:B--2---:R-:W-:Y:S01]  /*7e00*/  IMAD R4, R5.reuse, 0x4, R2 ;  /* 0x0000000405047824 */ /* 0x044fe200078e0202 */
[----:B-1----:R1:W2:Y:S05]  /*7e10*/  LDL R6, [R14] ;  /* 0x000000000e067983 */ /* 0x0022aa0000100800 */
[----:B------:R-:W2:Y:S01]  /*7e20*/  LDL R4, [R4] ;  /* 0x0000000004047983 */ /* 0x000ea20000100800 */
[----:B------:R-:W-:Y:S01]  /*7e30*/  IADD3 R0, PT, PT, R0, 0x1, RZ ;  /* 0x0000000100007810 */ /* 0x000fe20007ffe0ff */
[----:B------:R-:W-:Y:S01]  /*7e40*/  VIADD R5, R5, 0xffffffff ;  /* 0xffffffff05057836 */ /* 0x000fe20000000000 */
[----:B-1----:R-:W-:Y:S02]  /*7e50*/  IADD3 R14, PT, PT, R14, 0x4, RZ ;  /* 0x000000040e0e7810 */ /* 0x002fe40007ffe0ff */
[----:B------:R-:W-:Y:S01]  /*7e60*/  ISETP.NE.AND P0, PT, R0, RZ, PT ;  /* 0x000000ff0000720c */ /* 0x000fe20003f05270 */
[----:B--2---:R-:W-:-:S12]  /*7e70*/  IMAD R23, R6, R4, R23 ;  /* 0x0000000406177224 */ /* 0x004fd800078e0217 */
[----:B------:R-:W-:Y:S05]  /*7e80*/  @P0 BRA `(.L_x_47) ;  /* 0xfffffffc00dc0947 */ /* 0x000fea000383ffff */
.L_x_42:
[----:B--2---:R-:W2:Y:S02]  /*7e90*/  LDC.64 R4, c[0x0][0x388] ;  /* 0x0000e200ff047b82 */ /* 0x004ea40000000a00 */
[----:B--2---:R-:W-:-:S05]  /*7ea0*/  IMAD.WIDE R4, R13, 0x8, R4 ;  /* 0x000000080d047825 */ /* 0x004fca00078e0204 */
[----:B01----:R-:W2:Y:S01]  /*7eb0*/  LDG.E.64 R8, desc[UR8][R4.64+-0x8] ;  /* 0xfffff80804087981 */ /* 0x003ea2000c1e1b00 */
[----:B---3--:R-:W-:Y:S01]  /*7ec0*/  IMAD.MOV.U32 R10, RZ, RZ, RZ ;  /* 0x000000ffff0a7224 */ /* 0x008fe200078e00ff */
[----:B--2---:R-:W-:-:S04]  /*7ed0*/  ISETP.GE.U32.AND P0, PT, R8, 0x1, PT ;  /* 0x000000010800780c */ /* 0x004fc80003f06070 */
[----:B------:R-:W-:-:S13]  /*7ee0*/  ISETP.GE.AND.EX P0, PT, R9, RZ, PT, P0 ;  /* 0x000000ff0900720c */ /* 0x000fda0003f06300 */
[----:B------:R-:W-:Y:S05]  /*7ef0*/  @!P0 BRA `(.L_x_48) ;  /* 0x0000000c00808947 */ /* 0x000fea0003800000 */
[----:B------:R0:W5:Y:S04]  /*7f00*/  LDL R6, [R1+0x20] ;  /* 0x0000200001067983 */ /* 0x0001680000100800 */
[----:B----4-:R0:W5:Y:S01]  /*7f10*/  LDL R0, [R1+0x34] ;  /* 0x0000340001007983 */ /* 0x0101620000100800 */
[C---:B------:R-:W-:Y:S01]  /*7f20*/  ISETP.GE.U32.AND P0, PT, R8.reuse, 0x4, PT ;  /* 0x000000040800780c */ /* 0x040fe20003f06070 */
[----:B------:R-:W-:Y:S01]  /*7f30*/  UMOV UR4, URZ ;  /* 0x000000ff00047c82 */ /* 0x000fe20008000000 */
[----:B------:R-:W-:Y:S01]  /*7f40*/  LOP3.LUT R2, R8, 0x3, RZ, 0xc0, !PT ;  /* 0x0000000308027812 */ /* 0x000fe200078ec0ff */
[----:B------:R-:W-:Y:S01]  /*7f50*/  IMAD.MOV.U32 R10, RZ, RZ, RZ ;  /* 0x000000ffff0a7224 */ /* 0x000fe200078e00ff */
[----:B------:R-:W-:Y:S02]  /*7f60*/  ISETP.GE.U32.AND.EX P0, PT, R9, RZ, PT, P0 ;  /* 0x000000ff0900720c */ /* 0x000fe40003f06100 */
[----:B------:R-:W-:-:S11]  /*7f70*/  MOV R4, RZ ;  /* 0x000000ff00047202 */ /* 0x000fd60000000f00 */
[----:B0-----:R-:W-:Y:S05]  /*7f80*/  @!P0 BRA `(.L_x_49) ;  /* 0x0000000c00108947 */ /* 0x001fea0003800000 */
[----:B------:R-:W-:Y:S01]  /*7f90*/  LOP3.LUT R7, R8, 0xfffffffc, RZ, 0xc0, !PT ;  /* 0xfffffffc08077812 */ /* 0x000fe200078ec0ff */
[----:B------:R-:W-:Y:S01]  /*7fa0*/  UMOV UR4, URZ ;  /* 0x000000ff00047c82 */ /* 0x000fe20008000000 */
[----:B------:R-:W-:Y:S01]  /*7fb0*/  LOP3.LUT R8, R9, 0x7fffffff, RZ, 0xc0, !PT ;  /* 0x7fffffff09087812 */ /* 0x000fe200078ec0ff */
[----:B------:R-:W-:Y:S01]  /*7fc0*/  HFMA2 R10, -RZ, RZ, 0, 0 ;  /* 0x00000000ff0a7431 */ /* 0x000fe200000001ff */
[----:B------:R-:W-:Y:S01]  /*7fd0*/  ISETP.GT.U32.AND P0, PT, R7, RZ, PT ;  /* 0x000000ff0700720c */ /* 0x000fe20003f04070 */
[----:B------:R-:W-:Y:S01]  /*7fe0*/  IMAD.MOV.U32 R9, RZ, RZ, R23 ;  /* 0x000000ffff097224 */ /* 0x000fe200078e0017 */
[----:B------:R-:W-:Y:S02]  /*7ff0*/  MOV R5, R15 ;  /* 0x0000000f00057202 */ /* 0x000fe40000000f00 */
[----:B------:R-:W-:-:S13]  /*8000*/  ISETP.GT.AND.EX P0, PT, R8, RZ, PT, P0 ;  /* 0x000000ff0800720c */ /* 0x000fda0003f04300 */
[----:B------:R-:W-:Y:S05]  /*8010*/  @!P0 BRA `(.L_x_50) ;  /* 0x0000000800748947 */ /* 0x000fea0003800000 */
[----:B------:R-:W-:Y:S02]  /*8020*/  ISETP.GT.U32.AND P1, PT, R7, 0xc, PT ;  /* 0x0000000c0700780c */ /* 0x000fe40003f24070 */
[----:B------:R-:W-:Y:S02]  /*8030*/  PLOP3.LUT P0, PT, PT, PT, PT, 0x80, 0x8 ;  /* 0x000000000008781c */ /* 0x000fe40003f0f070 */
[----:B------:R-:W-:-:S13]  /*8040*/  ISETP.GT.AND.EX P1, PT, R8, RZ, PT, P1 ;  /* 0x000000ff0800720c */ /* 0x000fda0003f24310 */
[----:B------:R-:W-:Y:S05]  /*8050*/  @!P1 BRA `(.L_x_51) ;  /* 0x0000000400849947 */ /* 0x000fea0003800000 */
[----:B------:R-:W-:-:S13]  /*8060*/  PLOP3.LUT P0, PT, PT, PT, PT, 0x8, 0x80 ;  /* 0x000000000080781c */ /* 0x000fda0003f0e170 */
.L_x_52:
[----:B------:R-:W0:Y:S08]  /*8070*/  LDC.64 R16, c[0x0][0x380] ;  /* 0x0000e000ff107b82 */ /* 0x000e300000000a00 */
[----:B------:R-:W1:Y:S01]  /*8080*/  LDC.64 R12, c[0x0][0x398] ;  /* 0x0000e600ff0c7b82 */ /* 0x000e620000000a00 */
[----:B0-----:R-:W-:-:S04]  /*8090*/  IMAD.WIDE R24, R5, 0x4, R16 ;  /* 0x0000000405187825 */ /* 0x001fc800078e0210 */
[----:B-----5:R-:W-:Y:S02]  /*80a0*/  IMAD.WIDE R26, R6, 0x4, R24 ;  /* 0x00000004061a7825 */ /* 0x020fe400078e0218 */
[----:B------:R-:W2:Y:S02]  /*80b0*/  LDG.E R24, desc[UR8][R24.64] ;  /* 0x0000000818187981 */ /* 0x000ea4000c1e1900 */
[----:B-1----:R-:W-:Y:S02]  /*80c0*/  IMAD.WIDE R20, R9, 0x4, R12 ;  /* 0x0000000409147825 */ /* 0x002fe400078e020c */
[----:B------:R0:W3:Y:S02]  /*80d0*/  LDG.E R11, desc[UR8][R26.64] ;  /* 0x000000081a0b7981 */ /* 0x0000e4000c1e1900 */
[----:B------:R-:W-:Y:S02]  /*80e0*/  IMAD.WIDE R18, R0, 0x4, R20 ;  /* 0x0000000400127825 */ /* 0x000fe400078e0214 */
[----:B------:R-:W2:Y:S04]  /*80f0*/  LDG.E R22, desc[UR8][R20.64] ;  /* 0x0000000814167981 */ /* 0x000ea8000c1e1900 */
[----:B------:R1:W3:Y:S01]  /*8100*/  LDG.E R14, desc[UR8][R18.64] ;  /* 0x00000008120e7981 */ /* 0x0002e2000c1e1900 */
[----:B0-----:R-:W-:-:S05]  /*8110*/  IMAD.WIDE R26, R6, 0x4, R26 ;  /* 0x00000004061a7825 */ /* 0x001fca00078e021a */
[----:B------:R0:W4:Y:S01]  /*8120*/  LDG.E R20, desc[UR8][R26.64] ;  /* 0x000000081a147981 */ /* 0x000122000c1e1900 */
[----:B-1----:R-:W-:-:S05]  /*8130*/  IMAD.WIDE R18, R0, 0x4, R18 ;  /* 0x0000000400127825 */ /* 0x002fca00078e0212 */
[----:B------:R1:W4:Y:S01]  /*8140*/  LDG.E R21, desc[UR8][R18.64] ;  /* 0x0000000812157981 */ /* 0x000322000c1e1900 */
[----:B0-----:R-:W-:-:S06]  /*8150*/  IMAD.WIDE R26, R6, 0x4, R26 ;  /* 0x00000004061a7825 */ /* 0x001fcc00078e021a */
[----:B------:R-:W4:Y:S01]  /*8160*/  LDG.E R26, desc[UR8][R26.64] ;  /* 0x000000081a1a7981 */ /* 0x000f22000c1e1900 */
[----:B-1----:R-:W-:-:S06]  /*8170*/  IMAD.WIDE R18, R0, 0x4, R18 ;  /* 0x0000000400127825 */ /* 0x002fcc00078e0212 */
[----:B------:R-:W4:Y:S01]  /*8180*/  LDG.E R18, desc[UR8][R18.64] ;  /* 0x0000000812127981 */ /* 0x000f22000c1e1900 */
[----:B------:R-:W-:Y:S01]  /*8190*/  LEA R9, R0, R9, 0x2 ;  /* 0x0000000900097211 */ /* 0x000fe200078e10ff */
[----:B------:R-:W-:-:S04]  /*81a0*/  IMAD R5, R6, 0x4, R5 ;  /* 0x0000000406057824 */ /* 0x000fc800078e0205 */
[----:B------:R-:W-:-:S04]  /*81b0*/  IMAD.WIDE R28, R9, 0x4, R12 ;  /* 0x00000004091c7825 */ /* 0x000fc800078e020c */
[----:B--2---:R-:W-:-:S04]  /*81c0*/  FFMA R22, R24, R22, R10 ;  /* 0x0000001618167223 */ /* 0x004fc8000000000a */
[----:B---3--:R-:W-:Y:S01]  /*81d0*/  FFMA R25, R11, R14, R22 ;  /* 0x0000000e0b197223 */ /* 0x008fe20000000016 */
[----:B------:R-:W-:-:S05]  /*81e0*/  IMAD.WIDE R10, R5, 0x4, R16 ;  /* 0x00000004050a7825 */ /* 0x000fca00078e0210 */
[----:B------:R0:W2:Y:S01]  /*81f0*/  LDG.E R27, desc[UR8][R10.64] ;  /* 0x000000080a1b7981 */ /* 0x0000a2000c1e1900 */
[----:B----4-:R-:W-:Y:S01]  /*8200*/  FFMA R14, R20, R21, R25 ;  /* 0x00000015140e7223 */ /* 0x010fe20000000019 */
[----:B0-----:R-:W-:Y:S02]  /*8210*/  IMAD.WIDE R10, R6, 0x4, R10 ;  /* 0x00000004060a7825 */ /* 0x001fe400078e020a */
[----:B------:R-:W2:Y:S02]  /*8220*/  LDG.E R25, desc[UR8][R28.64] ;  /* 0x000000081c197981 */ /* 0x000ea4000c1e1900 */
[----:B------:R-:W-:Y:S02]  /*8230*/  IMAD.WIDE R20, R0, 0x4, R28 ;  /* 0x0000000400147825 */ /* 0x000fe400078e021c */
[----:B------:R-:W3:Y:S04]  /*8240*/  LDG.E R22, desc[UR8][R10.64] ;  /* 0x000000080a167981 */ /* 0x000ee8000c1e1900 */
[----:B------:R0:W3:Y:S01]  /*8250*/  LDG.E R24, desc[UR8][R20.64] ;  /* 0x0000000814187981 */ /* 0x0000e2000c1e1900 */
[----:B------:R-:W-:Y:S01]  /*8260*/  FFMA R26, R26, R18, R14 ;  /* 0x000000121a1a7223 */ /* 0x000fe2000000000e */
[----:B------:R-:W-:-:S04]  /*8270*/  IMAD.WIDE R18, R6, 0x4, R10 ;  /* 0x0000000406127825 */ /* 0x000fc800078e020a */
[----:B0-----:R-:W-:Y:S01]  /*8280*/  IMAD.WIDE R20, R0, 0x4, R20 ;  /* 0x0000000400147825 */ /* 0x001fe200078e0214 */
[----:B------:R0:W4:Y:S04]  /*8290*/  LDG.E R11, desc[UR8][R18.64] ;  /* 0x00000008120b7981 */ /* 0x000128000c1e1900 */
[----:B------:R1:W4:Y:S01]  /*82a0*/  LDG.E R14, desc[UR8][R20.64] ;  /* 0x00000008140e7981 */ /* 0x000322000c1e1900 */
[----:B0-----:R-:W-:-:S04]  /*82b0*/  IMAD.WIDE R18, R6, 0x4, R18 ;  /* 0x0000000406127825 */ /* 0x001fc800078e0212 */
[C---:B-1----:R-:W-:Y:S01]  /*82c0*/  IMAD.WIDE R20, R0.reuse, 0x4, R20 ;  /* 0x0000000400147825 */ /* 0x042fe200078e0214 */
[----:B------:R-:W-:Y:S01]  /*82d0*/  LEA R9, R0, R9, 0x2 ;  /* 0x0000000900097211 */ /* 0x000fe200078e10ff */
[----:B------:R-:W4:Y:S02]  /*82e0*/  LDG.E R19, desc[UR8][R18.64] ;  /* 0x0000000812137981 */ /* 0x000f24000c1e1900 */
[----:B------:R-:W-:Y:S02]  /*82f0*/  IMAD R5, R6, 0x4, R5 ;  /* 0x0000000406057824 */ /* 0x000fe400078e0205 */
[----:B------:R-:W4:Y:S02]  /*8300*/  LDG.E R10, desc[UR8][R20.64] ;  /* 0x00000008140a7981 */ /* 0x000f24000c1e1900 */
[----:B------:R-:W-:-:S05]  /*8310*/  IMAD.WIDE R28, R5, 0x4, R16 ;  /* 0x00000004051c7825 */ /* 0x000fca00078e0210 */
[----:B------:R0:W4:Y:S02]  /*8320*/  LDG.E R20, desc[UR8][R28.64] ;  /* 0x000000081c147981 */ /* 0x000124000c1e1900 */
[----:B0-----:R-:W-:-:S05]  /*8330*/  IMAD.WIDE R28, R6, 0x4, R28 ;  /* 0x00000004061c7825 */ /* 0x001fca00078e021c */
[----:B------:R-:W4:Y:S01]  /*8340*/  LDG.E R21, desc[UR8][R28.64] ;  /* 0x000000081c157981 */ /* 0x000f22000c1e1900 */
[----:B--2---:R-:W-:Y:S01]  /*8350*/  FFMA R25, R27, R25, R26 ;  /* 0x000000191b197223 */ /* 0x004fe2000000001a */
[----:B------:R-:W-:-:S04]  /*8360*/  IMAD.WIDE R26, R9, 0x4, R12 ;  /* 0x00000004091a7825 */ /* 0x000fc800078e020c */
[----:B---3--:R-:W-:Y:S02]  /*8370*/  FFMA R22, R22, R24, R25 ;  /* 0x0000001816167223 */ /* 0x008fe40000000019 */
[----:B------:R0:W2:Y:S02]  /*8380*/  LDG.E R24, desc[UR8][R26.64] ;  /* 0x000000081a187981 */ /* 0x0000a4000c1e1900 */
[----:B0-----:R-:W-:-:S04]  /*8390*/  IMAD.WIDE R26, R0, 0x4, R26 ;  /* 0x00000004001a7825 */ /* 0x001fc800078e021a */
[----:B----4-:R-:W-:Y:S02]  /*83a0*/  FFMA R11, R11, R14, R22 ;  /* 0x0000000e0b0b7223 */ /* 0x010fe40000000016 */
[----:B------:R0:W3:Y:S01]  /*83b0*/  LDG.E R22, desc[UR8][R26.64] ;  /* 0x000000081a167981 */ /* 0x0000e2000c1e1900 */
[----:B------:R-:W-:Y:S01]  /*83c0*/  IMAD.WIDE R28, R6, 0x4, R28 ;  /* 0x00000004061c7825 */ /* 0x000fe200078e021c */
[----:B------:R-:W-:-:S03]  /*83d0*/  LEA R9, R0, R9, 0x2 ;  /* 0x0000000900097211 */ /* 0x000fc600078e10ff */
[----:B------:R-:W-:Y:S01]  /*83e0*/  IMAD R5, R6, 0x4, R5 ;  /* 0x0000000406057824 */ /* 0x000fe200078e0205 */
[----:B------:R-:W4:Y:S01]  /*83f0*/  LDG.E R18, desc[UR8][R28.64] ;  /* 0x000000081c127981 */ /* 0x000f22000c1e1900 */
[----:B0-----:R-:W-:-:S04]  /*8400*/  IMAD.WIDE R26, R0, 0x4, R26 ;  /* 0x00000004001a7825 */ /* 0x001fc800078e021a */
[----:B------:R-:W-:Y:S01]  /*8410*/  FFMA R19, R19, R10, R11 ;  /* 0x0000000a13137223 */ /* 0x000fe2000000000b */
[----:B------:R-:W-:-:S04]  /*8420*/  IMAD.WIDE R10, R6, 0x4, R28 ;  /* 0x00000004060a7825 */ /* 0x000fc800078e021c */
[----:B------:R-:W-:Y:S02]  /*8430*/  IMAD.WIDE R16, R5, 0x4, R16 ;  /* 0x0000000405107825 */ /* 0x000fe400078e0210 */
[----:B------:R-:W4:Y:S02]  /*8440*/  LDG.E R11, desc[UR8][R10.64] ;  /* 0x000000080a0b7981 */ /* 0x000f24000c1e1900 */
[----:B------:R-:W-:Y:S02]  /*8450*/  IMAD.WIDE R12, R9, 0x4, R12 ;  /* 0x00000004090c7825 */ /* 0x000fe400078e020c */
[----:B------:R0:W4:Y:S02]  /*8460*/  LDG.E R10, desc[UR8][R26.64] ;  /* 0x000000081a0a7981 */ /* 0x000124000c1e1900 */
[----:B0-----:R-:W-:-:S05]  /*8470*/  IMAD.WIDE R26, R0, 0x4, R26 ;  /* 0x00000004001a7825 */ /* 0x001fca00078e021a */
[----:B------:R-:W4:Y:S01]  /*8480*/  LDG.E R14, desc[UR8][R26.64] ;  /* 0x000000081a0e7981 */ /* 0x000f22000c1e1900 */
[----:B--2---:R-:W-:-:S03]  /*8490*/  FFMA R24, R20, R24, R19 ;  /* 0x0000001814187223 */ /* 0x004fc60000000013 */
[----:B------:R0:W2:Y:S04]  /*84a0*/  LDG.E R19, desc[UR8][R16.64] ;  /* 0x0000000810137981 */ /* 0x0000a8000c1e1900 */
[----:B------:R1:W2:Y:S01]  /*84b0*/  LDG.E R20, desc[UR8][R12.64] ;  /* 0x000000080c147981 */ /* 0x0002a2000c1e1900 */
[----:B0-----:R-:W-:-:S04]  /*84c0*/  IMAD.WIDE R16, R6, 0x4, R16 ;  /* 0x0000000406107825 */ /* 0x001fc800078e0210 */
[----:B-1----:R-:W-:-:S04]  /*84d0*/  IMAD.WIDE R12, R0, 0x4, R12 ;  /* 0x00000004000c7825 */ /* 0x002fc800078e020c */
[----:B---3--:R-:W-:Y:S02]  /*84e0*/  FFMA R21, R21, R22, R24 ;  /* 0x0000001615157223 */ /* 0x008fe40000000018 */
[----:B------:R0:W3:Y:S04]  /*84f0*/  LDG.E R22, desc[UR8][R16.64] ;  /* 0x0000000810167981 */ /* 0x0000e8000c1e1900 */
[----:B------:R1:W3:Y:S01]  /*8500*/  LDG.E R24, desc[UR8][R12.64] ;  /* 0x000000080c187981 */ /* 0x0002e2000c1e1900 */
[----:B0-----:R-:W-:-:S04]  /*8510*/  IMAD.WIDE R16, R6, 0x4, R16 ;  /* 0x0000000406107825 */ /* 0x001fc800078e0210 */
[----:B-1----:R-:W-:Y:S01]  /*8520*/  IMAD.WIDE R12, R0, 0x4, R12 ;  /* 0x00000004000c7825 */ /* 0x002fe200078e020c */
[----:B------:R0:W3:Y:S04]  /*8530*/  LDG.E R25, desc[UR8][R16.64] ;  /* 0x0000000810197981 */ /* 0x0000e8000c1e1900 */
[----:B------:R1:W3:Y:S01]  /*8540*/  LDG.E R26, desc[UR8][R12.64] ;  /* 0x000000080c1a7981 */ /* 0x0002e2000c1e1900 */
[----:B0-----:R-:W-:-:S04]  /*8550*/  IMAD.WIDE R16, R6, 0x4, R16 ;  /* 0x0000000406107825 */ /* 0x001fc800078e0210 */
[----:B-1----:R-:W-:Y:S01]  /*8560*/  IMAD.WIDE R12, R0, 0x4, R12 ;  /* 0x00000004000c7825 */ /* 0x002fe200078e020c */
[----:B------:R-:W3:Y:S04]  /*8570*/  LDG.E R27, desc[UR8][R16.64] ;  /* 0x00000008101b7981 */ /* 0x000ee8000c1e1900 */
[----:B------:R-:W3:Y:S01]  /*8580*/  LDG.E R28, desc[UR8][R12.64] ;  /* 0x000000080c1c7981 */ /* 0x000ee2000c1e1900 */
[----:B------:R-:W-:Y:S01]  /*8590*/  IADD3 R7, P1, PT, R7, -0x10, RZ ;  /* 0xfffffff007077810 */ /* 0x000fe20007f3e0ff */
[----:B----4-:R-:W-:-:S03]  /*85a0*/  FFMA R10, R18, R10, R21 ;  /* 0x0000000a120a7223 */ /* 0x010fc60000000015 */
[----:B------:R-:W-:Y:S02]  /*85b0*/  IADD3.X R8, PT, PT, R8, -0x1, RZ, P1, !PT ;  /* 0xffffffff08087810 */ /* 0x000fe40000ffe4ff */
[----:B------:R-:W-:Y:S01]  /*85c0*/  ISETP.GT.U32.AND P1, PT, R7, 0xc, PT ;  /* 0x0000000c0700780c */ /* 0x000fe20003f24070 */
[----:B------:R-:W-:-:S03]  /*85d0*/  FFMA R10, R11, R14, R10 ;  /* 0x0000000e0b0a7223 */ /* 0x000fc6000000000a */
[----:B------:R-:W-:Y:S01]  /*85e0*/  ISETP.GT.AND.EX P1, PT, R8, RZ, PT, P1 ;  /* 0x000000ff0800720c */ /* 0x000fe20003f24310 */
[----:B------:R-:W-:Y:S01]  /*85f0*/  UIADD3 UR4, UPT, UPT, UR4, 0x10, URZ ;  /* 0x0000001004047890 */ /* 0x000fe2000fffe0ff */
[----:B------:R-:W-:Y:S01]  /*8600*/  IMAD R5, R6, 0x4, R5 ;  /* 0x0000000406057824 */ /* 0x000fe200078e0205 */
[----:B------:R-:W-:Y:S01]  /*8610*/  LEA R9, R0, R9, 0x2 ;  /* 0x0000000900097211 */ /* 0x000fe200078e10ff */
[----:B--2---:R-:W-:-:S04]  /*8620*/  FFMA R19, R19, R20, R10 ;  /* 0x0000001413137223 */ /* 0x004fc8000000000a */
[----:B---3--:R-:W-:-:S04]  /*8630*/  FFMA R22, R22, R24, R19 ;  /* 0x0000001816167223 */ /* 0x008fc80000000013 */
[----:B------:R-:W-:-:S04]  /*8640*/  FFMA R22, R25, R26, R22 ;  /* 0x0000001a19167223 */ /* 0x000fc80000000016 */
[----:B------:R-:W-:Y:S01]  /*8650*/  FFMA R10, R27, R28, R22 ;  /* 0x0000001c1b0a7223 */ /* 0x000fe20000000016 */
[----:B------:R-:W-:Y:S06]  /*8660*/  @P1 BRA `(.L_x_52) ;  /* 0xfffffff800801947 */ /* 0x000fec000383ffff */
.L_x_51:
[----:B------:R-:W-:-:S04]  /*8670*/  ISETP.GT.U32.AND P1, PT, R7, 0x4, PT ;  /* 0x000000040700780c */ /* 0x000fc80003f24070 */
[----:B------:R-:W-:-:S13]  /*8680*/  ISETP.GT.AND.EX P1, PT, R8, RZ, PT, P1 ;  /* 0x000000ff0800720c */ /* 0x000fda0003f24310 */
[----:B------:R-:W-:Y:S05]  /*8690*/  @!P1 BRA `(.L_x_53) ;  /* 0x0000000000c89947 */ /* 0x000fea0003800000 */
[----:B------:R-:W0:Y:S08]  /*86a0*/  LDC.64 R12, c[0x0][0x380] ;  /* 0x0000e000ff0c7b82 */ /* 0x000e300000000a00 */
[----:B------:R-:W1:Y:S01]  /*86b0*/  LDC.64 R16, c[0x0][0x398] ;  /* 0x0000e600ff107b82 */ /* 0x000e620000000a00 */
[----:B0-----:R-:W-:-:S05]  /*86c0*/  IMAD.WIDE R18, R5, 0x4, R12 ;  /* 0x0000000405127825 */ /* 0x001fca00078e020c */
[----:B------:R0:W2:Y:S01]  /*86d0*/  LDG.E R24, desc[UR8][R18.64] ;  /* 0x0000000812187981 */ /* 0x0000a2000c1e1900 */
[----:B-1----:R-:W-:-:S05]  /*86e0*/  IMAD.WIDE R20, R9, 0x4, R16 ;  /* 0x0000000409147825 */ /* 0x002fca00078e0210 */
[----:B------:R1:W2:Y:S01]  /*86f0*/  LDG.E R25, desc[UR8][R20.64] ;  /* 0x0000000814197981 */ /* 0x0002a2000c1e1900 */
[----:B0----5:R-:W-:-:S05]  /*8700*/  IMAD.WIDE R18, R6, 0x4, R18 ;  /* 0x0000000406127825 */ /* 0x021fca00078e0212 */
[----:B------:R0:W3:Y:S01]  /*8710*/  LDG.E R11, desc[UR8][R18.64] ;  /* 0x00000008120b7981 */ /* 0x0000e2000c1e1900 */
[----:B-1----:R-:W-:-:S05]  /*8720*/  IMAD.WIDE R20, R0, 0x4, R20 ;  /* 0x0000000400147825 */ /* 0x002fca00078e0214 */
[----:B------:R1:W3:Y:S01]  /*8730*/  LDG.E R14, desc[UR8][R20.64] ;  /* 0x00000008140e7981 */ /* 0x0002e2000c1e1900 */
[----:B0-----:R-:W-:Y:S01]  /*8740*/  IMAD.WIDE R18, R6, 0x4, R18 ;  /* 0x0000000406127825 */ /* 0x001fe200078e0212 */
[----:B------:R-:W-:-:S03]  /*8750*/  LEA R9, R0, R9, 0x2 ;  /* 0x0000000900097211 */ /* 0x000fc600078e10ff */
[----:B------:R-:W-:Y:S01]  /*8760*/  IMAD R5, R6, 0x4, R5 ;  /* 0x0000000406057824 */ /* 0x000fe200078e0205 */
[----:B------:R0:W4:Y:S01]  /*8770*/  LDG.E R22, desc[UR8][R18.64] ;  /* 0x0000000812167981 */ /* 0x000122000c1e1900 */
[----:B-1----:R-:W-:-:S04]  /*8780*/  IMAD.WIDE R20, R0, 0x4, R20 ;  /* 0x0000000400147825 */ /* 0x002fc800078e0214 */
[----:B------:R-:W-:-:S04]  /*8790*/  IMAD.WIDE R12, R5, 0x4, R12 ;  /* 0x00000004050c7825 */ /* 0x000fc800078e020c */
[C---:B0-----:R-:W-:Y:S01]  /*87a0*/  IMAD.WIDE R18, R6.reuse, 0x4, R18 ;  /* 0x0000000406127825 */ /* 0x041fe200078e0212 */
[----:B------:R0:W4:Y:S03]  /*87b0*/  LDG.E R26, desc[UR8][R12.64] ;  /* 0x000000080c1a7981 */ /* 0x000126000c1e1900 */
[----:B------:R-:W-:Y:S02]  /*87c0*/  IMAD.WIDE R16, R9, 0x4, R16 ;  /* 0x0000000409107825 */ /* 0x000fe400078e0210 */
[----:B------:R-:W4:Y:S02]  /*87d0*/  LDG.E R18, desc[UR8][R18.64] ;  /* 0x0000000812127981 */ /* 0x000f24000c1e1900 */
[----:B0-----:R-:W-:Y:S02]  /*87e0*/  IMAD.WIDE R12, R6, 0x4, R12 ;  /* 0x00000004060c7825 */ /* 0x001fe400078e020c */
[----:B------:R0:W4:Y:S04]  /*87f0*/  LDG.E R19, desc[UR8][R20.64] ;  /* 0x0000000814137981 */ /* 0x000128000c1e1900 */
[----:B------:R1:W4:Y:S01]  /*8800*/  LDG.E R27, desc[UR8][R12.64] ;  /* 0x000000080c1b7981 */ /* 0x000322000c1e1900 */
[----:B--2---:R-:W-:Y:S01]  /*8810*/  FFMA R10, R24, R25, R10 ;  /* 0x00000019180a7223 */ /* 0x004fe2000000000a */
[----:B------:R-:W-:-:S04]  /*8820*/  IMAD.WIDE R24, R0, 0x4, R20 ;  /* 0x0000000400187825 */ /* 0x000fc800078e0214 */
[----:B0-----:R-:W-:Y:S02]  /*8830*/  IMAD.WIDE R20, R0, 0x4, R16 ;  /* 0x0000000400147825 */ /* 0x001fe400078e0210 */
[----:B------:R-:W2:Y:S04]  /*8840*/  LDG.E R24, desc[UR8][R24.64] ;  /* 0x0000000818187981 */ /* 0x000ea8000c1e1900 */
[----:B------:R-:W2:Y:S01]  /*8850*/  LDG.E R16, desc[UR8][R16.64] ;  /* 0x0000000810107981 */ /* 0x000ea2000c1e1900 */
[----:B---3--:R-:W-:Y:S01]  /*8860*/  FFMA R14, R11, R14, R10 ;  /* 0x0000000e0b0e7223 */ /* 0x008fe2000000000a */
[----:B------:R-:W-:Y:S02]  /*8870*/  IMAD.WIDE R10, R6, 0x4, R12 ;  /* 0x00000004060a7825 */ /* 0x000fe400078e020c */
[----:B------:R-:W3:Y:S02]  /*8880*/  LDG.E R29, desc[UR8][R20.64] ;  /* 0x00000008141d7981 */ /* 0x000ee4000c1e1900 */
[----:B-1----:R-:W-:-:S02]  /*8890*/  IMAD.WIDE R12, R0, 0x4, R20 ;  /* 0x00000004000c7825 */ /* 0x002fc400078e0214 */
[----:B------:R0:W3:Y:S04]  /*88a0*/  LDG.E R28, desc[UR8][R10.64] ;  /* 0x000000080a1c7981 */ /* 0x0000e8000c1e1900 */
[----:B------:R1:W3:Y:S01]  /*88b0*/  LDG.E R17, desc[UR8][R12.64] ;  /* 0x000000080c117981 */ /* 0x0002e2000c1e1900 */
[----:B0-----:R-:W-:-:S04]  /*88c0*/  IMAD.WIDE R10, R6, 0x4, R10 ;  /* 0x00000004060a7825 */ /* 0x001fc800078e020a */
[----:B-1----:R-:W-:Y:S01]  /*88d0*/  IMAD.WIDE R12, R0, 0x4, R12 ;  /* 0x00000004000c7825 */ /* 0x002fe200078e020c */
[----:B------:R-:W3:Y:S04]  /*88e0*/  LDG.E R25, desc[UR8][R10.64] ;  /* 0x000000080a197981 */ /* 0x000ee8000c1e1900 */
[----:B------:R-:W3:Y:S01]  /*88f0*/  LDG.E R20, desc[UR8][R12.64] ;  /* 0x000000080c147981 */ /* 0x000ee2000c1e1900 */
[----:B----4-:R-:W-:Y:S01]  /*8900*/  FFMA R19, R22, R19, R14 ;  /* 0x0000001316137223 */ /* 0x010fe2000000000e */
[----:B------:R-:W-:Y:S01]  /*8910*/  IADD3 R7, P1, PT, R7, -0x8, RZ ;  /* 0xfffffff807077810 */ /* 0x000fe20007f3e0ff */
[----:B------:R-:W-:Y:S01]  /*8920*/  IMAD R5, R6, 0x4, R5 ;  /* 0x0000000406057824 */ /* 0x000fe200078e0205 */
[----:B------:R-:W-:Y:S02]  /*8930*/  PLOP3.LUT P0, PT, PT, PT, PT, 0x8, 0x80 ;  /* 0x000000000080781c */ /* 0x000fe40003f0e170 */
[----:B------:R-:W-:-:S02]  /*8940*/  IADD3.X R8, PT, PT, R8, -0x1, RZ, P1, !PT ;  /* 0xffffffff08087810 */ /* 0x000fc40000ffe4ff */
[----:B------:R-:W-:Y:S01]  /*8950*/  LEA R9, R0, R9, 0x2 ;  /* 0x0000000900097211 */ /* 0x000fe200078e10ff */
[----:B------:R-:W-:Y:S01]  /*8960*/  UIADD3 UR4, UPT, UPT, UR4, 0x8, URZ ;  /* 0x0000000804047890 */ /* 0x000fe2000fffe0ff */
[----:B--2---:R-:W-:-:S04]  /*8970*/  FFMA R19, R18, R24, R19 ;  /* 0x0000001812137223 */ /* 0x004fc80000000013 */
[----:B------:R-:W-:-:S04]  /*8980*/  FFMA R16, R26, R16, R19 ;  /* 0x000000101a107223 */ /* 0x000fc80000000013 */
[----:B---3--:R-:W-:-:S04]  /*8990*/  FFMA R27, R27, R29, R16 ;  /* 0x0000001d1b1b7223 */ /* 0x008fc80000000010 */
[----:B------:R-:W-:-:S04]  /*89a0*/  FFMA R28, R28, R17, R27 ;  /* 0x000000111c1c7223 */ /* 0x000fc8000000001b */
[----:B------:R-:W-:-:S07]  /*89b0*/  FFMA R10, R25, R20, R28 ;  /* 0x00000014190a7223 */ /* 0x000fce000000001c */
.L_x_53:
[----:B------:R-:W-:-:S04]  /*89c0*/  ISETP.NE.U32.AND P1, PT, R7, RZ, PT ;  /* 0x000000ff0700720c */ /* 0x000fc80003f25070 */
[----:B------:R-:W-:-:S13]  /*89d0*/  ISETP.NE.OR.EX P0, PT, R8, RZ, P0, P1 ;  /* 0x000000ff0800720c */ /* 0x000fda0000705710 */
[----:B------:R-:W-:Y:S05]  /*89e0*/  @!P0 BRA `(.L_x_49) ;  /* 0x0000000000788947 */ /* 0x000fea0003800000 */
.L_x_50:
[----:B------:R-:W0:Y:S08]  /*89f0*/  LDC.64 R20, c[0x0][0x380] ;  /* 0x0000e000ff147b82 */ /* 0x000e300000000a00 */
[----:B------:R-:W1:Y:S01]  /*8a00*/  LDC.64 R18, c[0x0][0x398] ;  /* 0x0000e600ff127b82 */ /* 0x000e620000000a00 */
[----:B0-----:R-:W-:-:S04]  /*8a10*/  IMAD.WIDE R20, R5, 0x4, R20 ;  /* 0x0000000405147825 */ /* 0x001fc800078e0214 */
[----:B-----5:R-:W-:Y:S02]  /*8a20*/  IMAD.WIDE R12, R6, 0x4, R20 ;  /* 0x00000004060c7825 */ /* 0x020fe400078e0214 */
[----:B------:R-:W2:Y:S02]  /*8a30*/  LDG.E R21, desc[UR8][R20.64] ;  /* 0x0000000814157981 */ /* 0x000ea4000c1e1900 */
[----:B-1----:R-:W-:-:S05]  /*8a40*/  IMAD.WIDE R18, R9, 0x4, R18 ;  /* 0x0000000409127825 */ /* 0x002fca00078e0212 */
[----:B------:R0:W2:Y:S01]  /*8a50*/  LDG.E R11, desc[UR8][R18.64] ;  /* 0x00000008120b7981 */ /* 0x0000a2000c1e1900 */
[----:B------:R-:W-:-:S04]  /*8a60*/  IMAD.WIDE R16, R0, 0x4, R18 ;  /* 0x0000000400107825 */ /* 0x000fc800078e0212 */
[----:B------:R-:W-:Y:S02]  /*8a70*/  IMAD.WIDE R24, R0, 0x4, R16 ;  /* 0x0000000400187825 */ /* 0x000fe400078e0210 */
[----:B------:R-:W3:Y:S02]  /*8a80*/  LDG.E R16, desc[UR8][R16.64] ;  /* 0x0000000810107981 */ /* 0x000ee4000c1e1900 */
[----:B0-----:R-:W-:Y:S02]  /*8a90*/  IMAD.WIDE R18, R6, 0x4, R12 ;  /* 0x0000000406127825 */ /* 0x001fe400078e020c */
[----:B------:R-:W3:Y:S02]  /*8aa0*/  LDG.E R12, desc[UR8][R12.64] ;  /* 0x000000080c0c7981 */ /* 0x000ee4000c1e1900 */
[----:B------:R-:W-:Y:S02]  /*8ab0*/  IMAD.WIDE R28, R0, 0x4, R24 ;  /* 0x00000004001c7825 */ /* 0x000fe400078e0218 */
[----:B------:R-:W4:Y:S02]  /*8ac0*/  LDG.E R14, desc[UR8][R18.64] ;  /* 0x00000008120e7981 */ /* 0x000f24000c1e1900 */
[----:B------:R-:W-:-:S02]  /*8ad0*/  IMAD.WIDE R26, R6, 0x4, R18 ;  /* 0x00000004061a7825 */ /* 0x000fc400078e0212 */
[----:B------:R-:W4:Y:S04]  /*8ae0*/  LDG.E R22, desc[UR8][R24.64] ;  /* 0x0000000818167981 */ /* 0x000f28000c1e1900 */
[----:B------:R-:W4:Y:S04]  /*8af0*/  LDG.E R26, desc[UR8][R26.64] ;  /* 0x000000081a1a7981 */ /* 0x000f28000c1e1900 */
[----:B------:R-:W4:Y:S01]  /*8b00*/  LDG.E R28, desc[UR8][R28.64] ;  /* 0x000000081c1c7981 */ /* 0x000f22000c1e1900 */
[----:B------:R-:W-:-:S04]  /*8b10*/  IADD3 R7, P0, PT, R7, -0x4, RZ ;  /* 0xfffffffc07077810 */ /* 0x000fc80007f1e0ff */
[----:B------:R-:W-:Y:S02]  /*8b20*/  IADD3.X R8, PT, PT, R8, -0x1, RZ, P0, !PT ;  /* 0xffffffff08087810 */ /* 0x000fe400007fe4ff */
[----:B------:R-:W-:-:S04]  /*8b30*/  ISETP.NE.U32.AND P0, PT, R7, RZ, PT ;  /* 0x000000ff0700720c */ /* 0x000fc80003f05070 */
[----:B------:R-:W-:Y:S01]  /*8b40*/  ISETP.NE.AND.EX P0, PT, R8, RZ, PT, P0 ;  /* 0x000000ff0800720c */ /* 0x000fe20003f05300 */
[----:B------:R-:W-:Y:S01]  /*8b50*/  UIADD3 UR4, UPT, UPT, UR4, 0x4, URZ ;  /* 0x0000000404047890 */ /* 0x000fe2000fffe0ff */
[----:B------:R-:W-:Y:S01]  /*8b60*/  IMAD R5, R6, 0x4, R5 ;  /* 0x0000000406057824 */ /* 0x000fe200078e0205 */
[----:B------:R-:W-:Y:S01]  /*8b70*/  LEA R9, R0, R9, 0x2 ;  /* 0x0000000900097211 */ /* 0x000fe200078e10ff */
[----:B--2---:R-:W-:-:S04]  /*8b80*/  FFMA R11, R21, R11, R10 ;  /* 0x0000000b150b7223 */ /* 0x004fc8000000000a */
[----:B---3--:R-:W-:-:S04]  /*8b90*/  FFMA R11, R12, R16, R11 ;  /* 0x000000100c0b7223 */ /* 0x008fc8000000000b */
[----:B----4-:R-:W-:-:S04]  /*8ba0*/  FFMA R11, R14, R22, R11 ;  /* 0x000000160e0b7223 */ /* 0x010fc8000000000b */
[----:B------:R-:W-:Y:S01]  /*8bb0*/  FFMA R10, R26, R28, R11 ;  /* 0x0000001c1a0a7223 */ /* 0x000fe2000000000b */
[----:B------:R-:W-:Y:S06]  /*8bc0*/  @P0 BRA `(.L_x_50) ;  /* 0xfffffffc00880947 */ /* 0x000fec000383ffff */
.L_x_49:
[----:B------:R-:W-:-:S04]  /*8bd0*/  ISETP.NE.U32.AND P0, PT, R2, RZ, PT ;  /* 0x000000ff0200720c */ /* 0x000fc80003f05070 */
[----:B------:R-:W-:-:S13]  /*8be0*/  ISETP.NE.AND.EX P0, PT, R4, RZ, PT, P0 ;  /* 0x000000ff0400720c */ /* 0x000fda0003f05300 */
[----:B------:R-:W-:Y:S05]  /*8bf0*/  @!P0 BRA `(.L_x_48) ;  /* 0x0000000000408947 */ /* 0x000fea0003800000 */
[----:B------:R-:W0:Y:S01]  /*8c00*/  LDC.64 R8, c[0x0][0x380] ;  /* 0x0000e000ff087b82 */ /* 0x000e220000000a00 */
[----:B-----5:R-:W-:Y:S02]  /*8c10*/  IMAD R23, R0, UR4, R23 ;  /* 0x0000000400177c24 */ /* 0x020fe4000f8e0217 */
[----:B------:R-:W-:-:S05]  /*8c20*/  IMAD R5, R6, UR4, R15 ;  /* 0x0000000406057c24 */ /* 0x000fca000f8e020f */
[----:B------:R-:W1:Y:S02]  /*8c30*/  LDC.64 R12, c[0x0][0x398] ;  /* 0x0000e600ff0c7b82 */ /* 0x000e640000000a00 */
.L_x_54:
[----:B0-----:R-:W-:-:S04]  /*8c40*/  IMAD.WIDE R14, R5, 0x4, R8 ;  /* 0x00000004050e7825 */ /* 0x001fc800078e0208 */
[----:B-1----:R-:W-:Y:S02]  /*8c50*/  IMAD.WIDE R16, R23, 0x4, R12 ;  /* 0x0000000417107825 */ /* 0x002fe400078e020c */
[----:B------:R-:W2:Y:S04]  /*8c60*/  LDG.E R15, desc[UR8][R14.64] ;  /* 0x000000080e0f7981 */ /* 0x000ea8000c1e1900 */
[----:B------:R-:W2:Y:S01]  /*8c70*/  LDG.E R16, desc[UR8][R16.64] ;  /* 0x0000000810107981 */ /* 0x000ea2000c1e1900 */
[----:B------:R-:W-:Y:S01]  /*8c80*/  IADD3 R2, P0, PT, R2, -0x1, RZ ;  /* 0xffffffff02027810 */ /* 0x000fe20007f1e0ff */
[----:B------:R-:W-:Y:S01]  /*8c90*/  IMAD.IADD R23, R0, 0x1, R23 ;  /* 0x0000000100177824 */ /* 0x000fe200078e0217 */
[----:B------:R-:W-:Y:S02]  /*8ca0*/  IADD3 R5, PT, PT, R6, R5, RZ ;  /* 0x0000000506057210 */ /* 0x000fe40007ffe0ff */
[----:B------:R-:W-:-:S02]  /*8cb0*/  IADD3.X R4, PT, PT, R4, -0x1, RZ, P0, !PT ;  /* 0xffffffff04047810 */ /* 0x000fc400007fe4ff */
[----:B------:R-:W-:-:S04]  /*8cc0*/  ISETP.NE.U32.AND P0, PT, R2, RZ, PT ;  /* 0x000000ff0200720c */ /* 0x000fc80003f05070 */
[----:B------:R-:W-:Y:S01]  /*8cd0*/  ISETP.NE.AND.EX P0, PT, R4, RZ, PT, P0 ;  /* 0x000000ff0400720c */ /* 0x000fe20003f05300 */
[----:B--2---:R-:W-:-:S12]  /*8ce0*/  FFMA R10, R15, R16, R10 ;  /* 0x000000100f0a7223 */ /* 0x004fd8000000000a */
[----:B------:R-:W-:Y:S05]  /*8cf0*/  @P0 BRA `(.L_x_54) ;  /* 0xfffffffc00d00947 */ /* 0x000fea000383ffff */
.L_x_48:
[----:B------:R-:W0:Y:S02]  /*8d00*/  LDCU.64 UR4, c[0x0][0x3b0] ;  /* 0x00007600ff0477ac */ /* 0x000e240008000a00 */
[----:B0-----:R-:W-:-:S04]  /*8d10*/  LEA R2, P0, R3, UR4, 0x2 ;  /* 0x0000000403027c11 */ /* 0x001fc8000f8010ff */
[----:B------:R-:W-:-:S05]  /*8d20*/  LEA.HI.X R3, R3, UR5, RZ, 0x2, P0 ;  /* 0x0000000503037c11 */ /* 0x000fca00080f14ff */
[----:B------:R-:W-:Y:S01]  /*8d30*/  STG.E desc[UR8][R2.64], R10 ;  /* 0x0000000a02007986 */ /* 0x000fe2000c101908 */
[----:B------:R-:W-:Y:S05]  /*8d40*/  EXIT ;  /* 0x000000000000794d */ /* 0x000fea0003800000 */
.L_x_55:
[----:B------:R-:W-:-:S00]  /*8d50*/  BRA `(.L_x_55) ;  /* 0xfffffffc00fc7947 */ /* 0x000fc0000383ffff */
[----:B------:R-:W-:-:S00]  /*8d60*/  NOP ;  /* 0x0000000000007918 */ /* 0x000fc00000000000 */
        /* <DEDUP_REMOVED lines=9> */
.L_x_56:


//--------------------- .nv.shared.reserved.0     --------------------------
	.section	.nv.shared.reserved.0,"aw",@nobits
	.weak		__nv_reservedSMEM_offset_0_alias
	.size		__nv_reservedSMEM_offset_0_alias, 0, 64
	.other		__nv_reservedSMEM_offset_0_alias,@"STO_CUDA_RESERVED_SHARED STV_DEFAULT"
__nv_reservedSMEM_offset_0_alias:
	.zero		0
	.zero		64


//--------------------- .nv.constant0._Z14tensorMatmulNdPfPliS_S0_iS_S0_ii --------------------------
	.section	.nv.constant0._Z14tensorMatmulNdPfPliS_S0_iS_S0_ii,"a",@progbits
	.sectionflags	@""
	.align	4
.nv.constant0._Z14tensorMatmulNdPfPliS_S0_iS_S0_ii:
	.zero		968


//--------------------- SYMBOLS --------------------------

	.type		.nv.reservedSmem.offset0,@object
	.size		.nv.reservedSmem.offset0,0x4
